	.target	sm_100a

	.elftype	@"ET_EXEC"


//--------------------- .note.nv.tkinfo           --------------------------
	.section	.note.nv.tkinfo,"",@"SHT_NOTE"
	.sectionflags	@"SHF_NOTE_NV_TKINFO"
	.tkinfo
        /*0018*/ 	.word	0x00000002
        /*0030*/ 	.string	""
        /*0030*/ 	.string	"ptxas"
        /*0030*/ 	.string	"Cuda compilation tools, release 13.0, V13.0.88"
        /*0030*/ 	.string	"Build cuda_13.0.r13.0/compiler.36424714_0"
        /*0030*/ 	.string	"-arch sm_100a -m 64 "



//--------------------- .note.nv.cuinfo           --------------------------
	.section	.note.nv.cuinfo,"",@"SHT_NOTE"
	.sectionflags	@"SHF_NOTE_NV_CUINFO"
        /*0018*/ 	.short	0x0002
        /*001a*/ 	.short	0x0064
        /*001c*/ 	.short	0x0082
	.zero		2


//--------------------- .nv.info                  --------------------------
	.section	.nv.info,"",@"SHT_CUDA_INFO"
	.align	4


	//----- nvinfo : EIATTR_REGCOUNT
	.align		4
        /*0000*/ 	.byte	0x04, 0x2f
        /*0002*/ 	.short	(.L_19 - .L_18)
	.align		4
.L_18:
        /*0004*/ 	.word	index@(_ZN7cutlass13device_kernelINS_4gemm6kernel13GemmUniversalIN4cute5tupleIJiiiiEEENS1_10collective13CollectiveMmaINS1_35MainloopSm100TmaUmmaWarpSpecializedILi3ELi2ELi4ENS5_IJNS4_1CILi1EEESB_SB_EEEEENS5_IJNSA_ILi64EEESE_NSA_ILi128EEEEEEfNS5_IJlSB_lEEEfSH_NS4_8TiledMMAINS4_8MMA_AtomIJNS4_17SM100_MMA_TF32_SSINS_10tfloat32_tESL_fLi64ELi64ELNS4_4UMMA5MajorE0ELSN_0ELNSM_7ScaleInE0ELSO_0EEEEEENS4_6LayoutISC_NS5_IJNSA_ILi0EEESS_SS_EEEEENS5_IJNS4_10UnderscoreESV_SV_EEEEENS4_13SM90_TMA_LOADENS4_14ComposedLayoutINS4_7SwizzleILi3ELi4ELi3EEENS4_18smem_ptr_flag_bitsILi32EEENSR_INS5_IJNSA_ILi8EEENSA_ILi32EEEEEENS5_IJS15_SB_EEEEEEEvNS4_8identityESY_S19_vS1A_EENS_8epilogue10collective18CollectiveEpilogueINS1C_23Sm100TmaWarpSpecializedILi3ELi2ELi16ELb1ELb0EEEJSG_NS5_IJNSR_ISE_SB_EENSR_IS15_SB_EEEEEfSH_fSH_NS1C_6fusion15FusionCallbacksIS1G_NS1K_17LinearCombinationIffffLNS_15FloatRoundStyleE2EEESG_S1J_JEEENS4_5SM1004TMEM4LOAD26SM100_TMEM_LOAD_16dp128b8xESY_S19_NS4_17SM75_U32x4_LDSM_NENS4_14SM90_TMA_STOREES19_NS4_17SM90_U32x4_STSM_NENS4_39AutoVectorizingCopyWithAssumedAlignmentILi128EEEEEEvvEEEEvNT_6ParamsE)
        /*0008*/ 	.word	0x00000059


	//----- nvinfo : EIATTR_FRAME_SIZE
	.align		4
.L_19:
        /*000c*/ 	.byte	0x04, 0x11
        /*000e*/ 	.short	(.L_21 - .L_20)
	.align		4
.L_20:
        /*0010*/ 	.word	index@($__internal_2_$__cuda_sm10x_tcgen05_guardrail_trap_unallocated_columns_being_dealloced)
        /*0014*/ 	.word	0x00000000


	//----- nvinfo : EIATTR_FRAME_SIZE
	.align		4
.L_21:
        /*0018*/ 	.byte	0x04, 0x11
        /*001a*/ 	.short	(.L_23 - .L_22)
	.align		4
.L_22:
        /*001c*/ 	.word	index@($__internal_1_$__cuda_sm10x_tcgen05_guardrail_trap_phase_invalid_during_alloc)
        /*0020*/ 	.word	0x00000000


	//----- nvinfo : EIATTR_FRAME_SIZE
	.align		4
.L_23:
        /*0024*/ 	.byte	0x04, 0x11
        /*0026*/ 	.short	(.L_25 - .L_24)
	.align		4
.L_24:
        /*0028*/ 	.word	index@($__internal_0_$__cuda_sm10x_tcgen05_guardrail_trap_col_being_dealloced_not_returned_by_alloc)
        /*002c*/ 	.word	0x00000000


	//----- nvinfo : EIATTR_FRAME_SIZE
	.align		4
.L_25:
        /*0030*/ 	.byte	0x04, 0x11
        /*0032*/ 	.short	(.L_27 - .L_26)
	.align		4
.L_26:
        /*0034*/ 	.word	index@(_ZN7cutlass13device_kernelINS_4gemm6kernel13GemmUniversalIN4cute5tupleIJiiiiEEENS1_10collective13CollectiveMmaINS1_35MainloopSm100TmaUmmaWarpSpecializedILi3ELi2ELi4ENS5_IJNS4_1CILi1EEESB_SB_EEEEENS5_IJNSA_ILi64EEESE_NSA_ILi128EEEEEEfNS5_IJlSB_lEEEfSH_NS4_8TiledMMAINS4_8MMA_AtomIJNS4_17SM100_MMA_TF32_SSINS_10tfloat32_tESL_fLi64ELi64ELNS4_4UMMA5MajorE0ELSN_0ELNSM_7ScaleInE0ELSO_0EEEEEENS4_6LayoutISC_NS5_IJNSA_ILi0EEESS_SS_EEEEENS5_IJNS4_10UnderscoreESV_SV_EEEEENS4_13SM90_TMA_LOADENS4_14ComposedLayoutINS4_7SwizzleILi3ELi4ELi3EEENS4_18smem_ptr_flag_bitsILi32EEENSR_INS5_IJNSA_ILi8EEENSA_ILi32EEEEEENS5_IJS15_SB_EEEEEEEvNS4_8identityESY_S19_vS1A_EENS_8epilogue10collective18CollectiveEpilogueINS1C_23Sm100TmaWarpSpecializedILi3ELi2ELi16ELb1ELb0EEEJSG_NS5_IJNSR_ISE_SB_EENSR_IS15_SB_EEEEEfSH_fSH_NS1C_6fusion15FusionCallbacksIS1G_NS1K_17LinearCombinationIffffLNS_15FloatRoundStyleE2EEESG_S1J_JEEENS4_5SM1004TMEM4LOAD26SM100_TMEM_LOAD_16dp128b8xESY_S19_NS4_17SM75_U32x4_LDSM_NENS4_14SM90_TMA_STOREES19_NS4_17SM90_U32x4_STSM_NENS4_39AutoVectorizingCopyWithAssumedAlignmentILi128EEEEEEvvEEEEvNT_6ParamsE)
        /*0038*/ 	.word	0x00000000


	//----- nvinfo : EIATTR_MIN_STACK_SIZE
	.align		4
.L_27:
        /*003c*/ 	.byte	0x04, 0x12
        /*003e*/ 	.short	(.L_29 - .L_28)
	.align		4
.L_28:
        /*0040*/ 	.word	index@(_ZN7cutlass13device_kernelINS_4gemm6kernel13GemmUniversalIN4cute5tupleIJiiiiEEENS1_10collective13CollectiveMmaINS1_35MainloopSm100TmaUmmaWarpSpecializedILi3ELi2ELi4ENS5_IJNS4_1CILi1EEESB_SB_EEEEENS5_IJNSA_ILi64EEESE_NSA_ILi128EEEEEEfNS5_IJlSB_lEEEfSH_NS4_8TiledMMAINS4_8MMA_AtomIJNS4_17SM100_MMA_TF32_SSINS_10tfloat32_tESL_fLi64ELi64ELNS4_4UMMA5MajorE0ELSN_0ELNSM_7ScaleInE0ELSO_0EEEEEENS4_6LayoutISC_NS5_IJNSA_ILi0EEESS_SS_EEEEENS5_IJNS4_10UnderscoreESV_SV_EEEEENS4_13SM90_TMA_LOADENS4_14ComposedLayoutINS4_7SwizzleILi3ELi4ELi3EEENS4_18smem_ptr_flag_bitsILi32EEENSR_INS5_IJNSA_ILi8EEENSA_ILi32EEEEEENS5_IJS15_SB_EEEEEEEvNS4_8identityESY_S19_vS1A_EENS_8epilogue10collective18CollectiveEpilogueINS1C_23Sm100TmaWarpSpecializedILi3ELi2ELi16ELb1ELb0EEEJSG_NS5_IJNSR_ISE_SB_EENSR_IS15_SB_EEEEEfSH_fSH_NS1C_6fusion15FusionCallbacksIS1G_NS1K_17LinearCombinationIffffLNS_15FloatRoundStyleE2EEESG_S1J_JEEENS4_5SM1004TMEM4LOAD26SM100_TMEM_LOAD_16dp128b8xESY_S19_NS4_17SM75_U32x4_LDSM_NENS4_14SM90_TMA_STOREES19_NS4_17SM90_U32x4_STSM_NENS4_39AutoVectorizingCopyWithAssumedAlignmentILi128EEEEEEvvEEEEvNT_6ParamsE)
        /*0044*/ 	.word	0x00000000
.L_29:


//--------------------- .nv.compat                --------------------------
	.section	.nv.compat,"",@"SHT_CUDA_COMPAT_INFO"
	.align	4
        /*0000*/ 	.byte	0x02, 0x09, 0x01, 0x00, 0x02, 0x02, 0x02, 0x00, 0x02, 0x05, 0x05, 0x00, 0x03, 0x07, 0x01, 0x01
        /*0010*/ 	.byte	0x02, 0x03, 0x01, 0x00, 0x02, 0x06, 0x01, 0x00, 0x04, 0x0b, 0x08, 0x00, 0x09, 0x00, 0x00, 0x00
        /*0020*/ 	.byte	0x00, 0x00, 0x00, 0x00


//--------------------- .nv.info._ZN7cutlass13device_kernelINS_4gemm6kernel13GemmUniversalIN4cute5tupleIJiiiiEEENS1_10collective13CollectiveMmaINS1_35MainloopSm100TmaUmmaWarpSpecializedILi3ELi2ELi4ENS5_IJNS4_1CILi1EEESB_SB_EEEEENS5_IJNSA_ILi64EEESE_NSA_ILi128EEEEEEfNS5_IJlSB_lEEEfSH_NS4_8TiledMMAINS4_8MMA_AtomIJNS4_17SM100_MMA_TF32_SSINS_10tfloat32_tESL_fLi64ELi64ELNS4_4UMMA5MajorE0ELSN_0ELNSM_7ScaleInE0ELSO_0EEEEEENS4_6LayoutISC_NS5_IJNSA_ILi0EEESS_SS_EEEEENS5_IJNS4_10UnderscoreESV_SV_EEEEENS4_13SM90_TMA_LOADENS4_14ComposedLayoutINS4_7SwizzleILi3ELi4ELi3EEENS4_18smem_ptr_flag_bitsILi32EEENSR_INS5_IJNSA_ILi8EEENSA_ILi32EEEEEENS5_IJS15_SB_EEEEEEEvNS4_8identityESY_S19_vS1A_EENS_8epilogue10collective18CollectiveEpilogueINS1C_23Sm100TmaWarpSpecializedILi3ELi2ELi16ELb1ELb0EEEJSG_NS5_IJNSR_ISE_SB_EENSR_IS15_SB_EEEEEfSH_fSH_NS1C_6fusion15FusionCallbacksIS1G_NS1K_17LinearCombinationIffffLNS_15FloatRoundStyleE2EEESG_S1J_JEEENS4_5SM1004TMEM4LOAD26SM100_TMEM_LOAD_16dp128b8xESY_S19_NS4_17SM75_U32x4_LDSM_NENS4_14SM90_TMA_STOREES19_NS4_17SM90_U32x4_STSM_NENS4_39AutoVectorizingCopyWithAssumedAlignmentILi128EEEEEEvvEEEEvNT_6ParamsE --------------------------
	.section	.nv.info._ZN7cutlass13device_kernelINS_4gemm6kernel13GemmUniversalIN4cute5tupleIJiiiiEEENS1_10collective13CollectiveMmaINS1_35MainloopSm100TmaUmmaWarpSpecializedILi3ELi2ELi4ENS5_IJNS4_1CILi1EEESB_SB_EEEEENS5_IJNSA_ILi64EEESE_NSA_ILi128EEEEEEfNS5_IJlSB_lEEEfSH_NS4_8TiledMMAINS4_8MMA_AtomIJNS4_17SM100_MMA_TF32_SSINS_10tfloat32_tESL_fLi64ELi64ELNS4_4UMMA5MajorE0ELSN_0ELNSM_7ScaleInE0ELSO_0EEEEEENS4_6LayoutISC_NS5_IJNSA_ILi0EEESS_SS_EEEEENS5_IJNS4_10UnderscoreESV_SV_EEEEENS4_13SM90_TMA_LOADENS4_14ComposedLayoutINS4_7SwizzleILi3ELi4ELi3EEENS4_18smem_ptr_flag_bitsILi32EEENSR_INS5_IJNSA_ILi8EEENSA_ILi32EEEEEENS5_IJS15_SB_EEEEEEEvNS4_8identityESY_S19_vS1A_EENS_8epilogue10collective18CollectiveEpilogueINS1C_23Sm100TmaWarpSpecializedILi3ELi2ELi16ELb1ELb0EEEJSG_NS5_IJNSR_ISE_SB_EENSR_IS15_SB_EEEEEfSH_fSH_NS1C_6fusion15FusionCallbacksIS1G_NS1K_17LinearCombinationIffffLNS_15FloatRoundStyleE2EEESG_S1J_JEEENS4_5SM1004TMEM4LOAD26SM100_TMEM_LOAD_16dp128b8xESY_S19_NS4_17SM75_U32x4_LDSM_NENS4_14SM90_TMA_STOREES19_NS4_17SM90_U32x4_STSM_NENS4_39AutoVectorizingCopyWithAssumedAlignmentILi128EEEEEEvvEEEEvNT_6ParamsE,"",@"SHT_CUDA_INFO"
	.sectionflags	@""
	.align	4


	//----- nvinfo : EIATTR_CUDA_API_VERSION
	.align		4
        /*0000*/ 	.byte	0x04, 0x37
        /*0002*/ 	.short	(.L_31 - .L_30)
.L_30:
        /*0004*/ 	.word	0x00000082


	//----- nvinfo : EIATTR_KPARAM_INFO
	.align		4
.L_31:
        /*0008*/ 	.byte	0x04, 0x17
        /*000a*/ 	.short	(.L_33 - .L_32)
.L_32:
        /*000c*/ 	.word	0x00000000
        /*0010*/ 	.short	0x0000
        /*0012*/ 	.short	0x0000
        /*0014*/ 	.byte	0x00, 0xf0, 0x01, 0x20


	//----- nvinfo : EIATTR_AT_ENTRY_FRAGMENTS
	.align		4
.L_33:
        /*0018*/ 	.byte	0x04, 0x4f
        /*001a*/ 	.short	(.L_35 - .L_34)


	//   ....[0]....
.L_34:
        /*001c*/ 	.word	0x00000006


	//----- nvinfo : EIATTR_RESERVED_SMEM_USED
	.align		4
.L_35:
        /*0020*/ 	.byte	0x01, 0x41
	.zero		2


	//----- nvinfo : EIATTR_SPARSE_MMA_MASK
	.align		4
        /*0024*/ 	.byte	0x03, 0x50
        /*0026*/ 	.short	0x0000


	//----- nvinfo : EIATTR_TCGEN05_1CTA_USED
	.align		4
        /*0028*/ 	.byte	0x01, 0x51
	.zero		2


	//----- nvinfo : EIATTR_MAXREG_COUNT
	.align		4
        /*002c*/ 	.byte	0x03, 0x1b
        /*002e*/ 	.short	0x00ff


	//----- nvinfo : EIATTR_NUM_BARRIERS
	.align		4
        /*0030*/ 	.byte	0x02, 0x4c
        /*0032*/ 	.byte	0x07
	.zero		1


	//----- nvinfo : EIATTR_EXTERNS
	.align		4
        /*0034*/ 	.byte	0x04, 0x0f
        /*0036*/ 	.short	(.L_37 - .L_36)


	//   ....[0]....
	.align		4
.L_36:
        /*0038*/ 	.word	index@(__assertfail)


	//----- nvinfo : EIATTR_MERCURY_ISA_VERSION
	.align		4
.L_37:
        /*003c*/ 	.byte	0x03, 0x5f
        /*003e*/ 	.short	0x0101


	//----- nvinfo : EIATTR_INT_WARP_WIDE_INSTR_OFFSETS
	.align		4
        /*0040*/ 	.byte	0x04, 0x31
        /*0042*/ 	.short	(.L_39 - .L_38)


	//   ....[0]....
.L_38:
        /*0044*/ 	.word	0x00002220


	//   ....[1]....
        /*0048*/ 	.word	0x000040e0


	//   ....[2]....
        /*004c*/ 	.word	0x00004110


	//   ....[3]....
        /*0050*/ 	.word	0x00004130


	//   ....[4]....
        /*0054*/ 	.word	0x00004a30


	//   ....[5]....
        /*0058*/ 	.word	0x00004ad0


	//   ....[6]....
        /*005c*/ 	.word	0x00004d10


	//   ....[7]....
        /*0060*/ 	.word	0x00004dd0


	//----- nvinfo : EIATTR_COOP_GROUP_MASK_REGIDS
	.align		4
.L_39:
        /*0064*/ 	.byte	0x04, 0x29
        /*0066*/ 	.short	(.L_41 - .L_40)


	//   ....[0]....
.L_40:
        /*0068*/ 	.word	0xffffffff


	//   ....[1]....
        /*006c*/ 	.word	0xffffffff


	//   ....[2]....
        /*0070*/ 	.word	0xffffffff


	//   ....[3]....
        /*0074*/ 	.word	0xffffffff


	//   ....[4]....
        /*0078*/ 	.word	0xffffffff


	//   ....[5]....
        /*007c*/ 	.word	0xffffffff


	//   ....[6]....
        /*0080*/ 	.word	0xffffffff


	//   ....[7]....
        /*0084*/ 	.word	0xffffffff


	//   ....[8]....
        /*0088*/ 	.word	0xffffffff


	//   ....[9]....
        /*008c*/ 	.word	0xffffffff


	//   ....[10]....
        /*0090*/ 	.word	0xffffffff


	//   ....[11]....
        /*0094*/ 	.word	0xffffffff


	//   ....[12]....
        /*0098*/ 	.word	0xffffffff


	//----- nvinfo : EIATTR_COOP_GROUP_INSTR_OFFSETS
	.align		4
.L_41:
        /*009c*/ 	.byte	0x04, 0x28
        /*009e*/ 	.short	(.L_43 - .L_42)


	//   ....[0]....
.L_42:
        /*00a0*/ 	.word	0x00000090


	//   ....[1]....
        /*00a4*/ 	.word	0x000004d0


	//   ....[2]....
        /*00a8*/ 	.word	0x00000620


	//   ....[3]....
        /*00ac*/ 	.word	0x000007a0


	//   ....[4]....
        /*00b0*/ 	.word	0x000008a0


	//   ....[5]....
        /*00b4*/ 	.word	0x00000a10


	//   ....[6]....
        /*00b8*/ 	.word	0x00000bb0


	//   ....[7]....
        /*00bc*/ 	.word	0x00002100


	//   ....[8]....
        /*00c0*/ 	.word	0x00002e50


	//   ....[9]....
        /*00c4*/ 	.word	0x00003060


	//   ....[10]....
        /*00c8*/ 	.word	0x00003090


	//   ....[11]....
        /*00cc*/ 	.word	0x00003fb0


	//   ....[12]....
        /*00d0*/ 	.word	0x000041f0


	//----- nvinfo : EIATTR_VRC_CTA_INIT_COUNT
	.align		4
.L_43:
        /*00d4*/ 	.byte	0x02, 0x4a
        /*00d6*/ 	.byte	0x80
	.zero		1


	//----- nvinfo : EIATTR_SYSCALL_OFFSETS
	.align		4
        /*00d8*/ 	.byte	0x04, 0x46
        /*00da*/ 	.short	(.L_45 - .L_44)


	//   ....[0]....
.L_44:
        /*00dc*/ 	.word	0x00005a40


	//   ....[1]....
        /*00e0*/ 	.word	0x00005b30


	//   ....[2]....
        /*00e4*/ 	.word	0x000063f0


	//   ....[3]....
        /*00e8*/ 	.word	0x00006c40


	//----- nvinfo : EIATTR_MBARRIER_INSTR_OFFSETS
	.align		4
.L_45:
        /*00ec*/ 	.byte	0x04, 0x39
        /*00ee*/ 	.short	(.L_47 - .L_46)


	//   ....[0]....
.L_46:
        /*00f0*/ 	.word	0x000005b0
        /*00f4*/ 	.word	0x000000ff
        /*00f8*/ 	.word	0x00000000
        /*00fc*/ 	.short	0x0100
        /*00fe*/ 	.byte	0x04
	.zero		1


	//   ....[1]....
        /*0100*/ 	.word	0x000005c0
        /*0104*/ 	.word	0x000000ff
        /*0108*/ 	.word	0x00000018
        /*010c*/ 	.short	0x0100
        /*010e*/ 	.byte	0x04
	.zero		1


	//   ....[2]....
        /*0110*/ 	.word	0x000005d0
        /*0114*/ 	.word	0x000000ff
        /*0118*/ 	.word	0x00000008
        /*011c*/ 	.short	0x0100
        /*011e*/ 	.byte	0x04
	.zero		1


	//   ....[3]....
        /*0120*/ 	.word	0x000005e0
        /*0124*/ 	.word	0x000000ff
        /*0128*/ 	.word	0x00000020
        /*012c*/ 	.short	0x0100
        /*012e*/ 	.byte	0x04
	.zero		1


	//   ....[4]....
        /*0130*/ 	.word	0x000005f0
        /*0134*/ 	.word	0x000000ff
        /*0138*/ 	.word	0x00000010
        /*013c*/ 	.short	0x0100
        /*013e*/ 	.byte	0x04
	.zero		1


	//   ....[5]....
        /*0140*/ 	.word	0x00000600
        /*0144*/ 	.word	0x000000ff
        /*0148*/ 	.word	0x00000028
        /*014c*/ 	.short	0x0100
        /*014e*/ 	.byte	0x04
	.zero		1


	//   ....[6]....
        /*0150*/ 	.word	0x00000730
        /*0154*/ 	.word	0x000000ff
        /*0158*/ 	.word	0x00000030
        /*015c*/ 	.short	0x0100
        /*015e*/ 	.byte	0x04
	.zero		1


	//   ....[7]....
        /*0160*/ 	.word	0x00000740
        /*0164*/ 	.word	0x000000ff
        /*0168*/ 	.word	0x00000048
        /*016c*/ 	.short	0x0100
        /*016e*/ 	.byte	0x04
	.zero		1


	//   ....[8]....
        /*0170*/ 	.word	0x00000750
        /*0174*/ 	.word	0x000000ff
        /*0178*/ 	.word	0x00000038
        /*017c*/ 	.short	0x0100
        /*017e*/ 	.byte	0x04
	.zero		1


	//   ....[9]....
        /*0180*/ 	.word	0x00000760
        /*0184*/ 	.word	0x000000ff
        /*0188*/ 	.word	0x00000050
        /*018c*/ 	.short	0x0100
        /*018e*/ 	.byte	0x04
	.zero		1


	//   ....[10]....
        /*0190*/ 	.word	0x00000770
        /*0194*/ 	.word	0x000000ff
        /*0198*/ 	.word	0x00000040
        /*019c*/ 	.short	0x0100
        /*019e*/ 	.byte	0x04
	.zero		1


	//   ....[11]....
        /*01a0*/ 	.word	0x00000780
        /*01a4*/ 	.word	0x000000ff
        /*01a8*/ 	.word	0x00000058
        /*01ac*/ 	.short	0x0100
        /*01ae*/ 	.byte	0x04
	.zero		1


	//   ....[12]....
        /*01b0*/ 	.word	0x00000870
        /*01b4*/ 	.word	0x000000ff
        /*01b8*/ 	.word	0x00000060
        /*01bc*/ 	.short	0x0100
        /*01be*/ 	.byte	0x06
	.zero		1


	//   ....[13]....
        /*01c0*/ 	.word	0x00000880
        /*01c4*/ 	.word	0x000000ff
        /*01c8*/ 	.word	0x00000068
        /*01cc*/ 	.short	0x0100
        /*01ce*/ 	.byte	0x06
	.zero		1


	//   ....[14]....
        /*01d0*/ 	.word	0x000009c0
        /*01d4*/ 	.word	0x000000ff
        /*01d8*/ 	.word	0x00000070
        /*01dc*/ 	.short	0x0100
        /*01de*/ 	.byte	0x06
	.zero		1


	//   ....[15]....
        /*01e0*/ 	.word	0x000009d0
        /*01e4*/ 	.word	0x000000ff
        /*01e8*/ 	.word	0x00000080
        /*01ec*/ 	.short	0x0100
        /*01ee*/ 	.byte	0x06
	.zero		1


	//   ....[16]....
        /*01f0*/ 	.word	0x000009e0
        /*01f4*/ 	.word	0x000000ff
        /*01f8*/ 	.word	0x00000078
        /*01fc*/ 	.short	0x0100
        /*01fe*/ 	.byte	0x06
	.zero		1


	//   ....[17]....
        /*0200*/ 	.word	0x000009f0
        /*0204*/ 	.word	0x000000ff
        /*0208*/ 	.word	0x00000088
        /*020c*/ 	.short	0x0100
        /*020e*/ 	.byte	0x06
	.zero		1


	//   ....[18]....
        /*0210*/ 	.word	0x00000b20
        /*0214*/ 	.word	0x000000ff
        /*0218*/ 	.word	0x00000090
        /*021c*/ 	.short	0x0100
        /*021e*/ 	.byte	0x04
	.zero		1


	//   ....[19]....
        /*0220*/ 	.word	0x00000b30
        /*0224*/ 	.word	0x000000ff
        /*0228*/ 	.word	0x000000b0
        /*022c*/ 	.short	0x0100
        /*022e*/ 	.byte	0x04
	.zero		1


	//   ....[20]....
        /*0230*/ 	.word	0x00000b40
        /*0234*/ 	.word	0x000000ff
        /*0238*/ 	.word	0x00000098
        /*023c*/ 	.short	0x0100
        /*023e*/ 	.byte	0x04
	.zero		1


	//   ....[21]....
        /*0240*/ 	.word	0x00000b50
        /*0244*/ 	.word	0x000000ff
        /*0248*/ 	.word	0x000000b8
        /*024c*/ 	.short	0x0100
        /*024e*/ 	.byte	0x04
	.zero		1


	//   ....[22]....
        /*0250*/ 	.word	0x00000b60
        /*0254*/ 	.word	0x000000ff
        /*0258*/ 	.word	0x000000a0
        /*025c*/ 	.short	0x0100
        /*025e*/ 	.byte	0x04
	.zero		1


	//   ....[23]....
        /*0260*/ 	.word	0x00000b70
        /*0264*/ 	.word	0x000000ff
        /*0268*/ 	.word	0x000000c0
        /*026c*/ 	.short	0x0100
        /*026e*/ 	.byte	0x04
	.zero		1


	//   ....[24]....
        /*0270*/ 	.word	0x00000b80
        /*0274*/ 	.word	0x000000ff
        /*0278*/ 	.word	0x000000a8
        /*027c*/ 	.short	0x0100
        /*027e*/ 	.byte	0x04
	.zero		1


	//   ....[25]....
        /*0280*/ 	.word	0x00000b90
        /*0284*/ 	.word	0x000000ff
        /*0288*/ 	.word	0x000000c8
        /*028c*/ 	.short	0x0100
        /*028e*/ 	.byte	0x04
	.zero		1


	//   ....[26]....
        /*0290*/ 	.word	0x00000c80
        /*0294*/ 	.word	0x000000ff
        /*0298*/ 	.word	0x000000d0
        /*029c*/ 	.short	0x0100
        /*029e*/ 	.byte	0x04
	.zero		1


	//   ....[27]....
        /*02a0*/ 	.word	0x00000c90
        /*02a4*/ 	.word	0x000000ff
        /*02a8*/ 	.word	0x000000e0
        /*02ac*/ 	.short	0x0100
        /*02ae*/ 	.byte	0x04
	.zero		1


	//   ....[28]....
        /*02b0*/ 	.word	0x00000ca0
        /*02b4*/ 	.word	0x000000ff
        /*02b8*/ 	.word	0x000000d8
        /*02bc*/ 	.short	0x0100
        /*02be*/ 	.byte	0x04
	.zero		1


	//   ....[29]....
        /*02c0*/ 	.word	0x00000cb0
        /*02c4*/ 	.word	0x000000ff
        /*02c8*/ 	.word	0x000000e8
        /*02cc*/ 	.short	0x0100
        /*02ce*/ 	.byte	0x04
	.zero		1


	//   ....[30]....
        /*02d0*/ 	.word	0x00001580
        /*02d4*/ 	.word	0x00000002
        /*02d8*/ 	.word	0x000000e0
        /*02dc*/ 	.short	0x010a
        /*02de*/ 	.byte	0xff
	.zero		1


	//   ....[31]....
        /*02e0*/ 	.word	0x000015b0
        /*02e4*/ 	.word	0x00000002
        /*02e8*/ 	.word	0x000000d0
        /*02ec*/ 	.short	0x0101
        /*02ee*/ 	.byte	0xff
	.zero		1


	//   ....[32]....
        /*02f0*/ 	.word	0x00001680
        /*02f4*/ 	.word	0x000000ff
        /*02f8*/ 	.word	0x00000018
        /*02fc*/ 	.short	0x010a
        /*02fe*/ 	.byte	0x04
	.zero		1


	//   ....[33]....
        /*0300*/ 	.word	0x00001720
        /*0304*/ 	.word	0x000000ff
        /*0308*/ 	.word	0x00000018
        /*030c*/ 	.short	0x010a
        /*030e*/ 	.byte	0x39
	.zero		1


	//   ....[34]....
        /*0310*/ 	.word	0x00001820
        /*0314*/ 	.word	0x000000ff
        /*0318*/ 	.word	0x00000018
        /*031c*/ 	.short	0x010a
        /*031e*/ 	.byte	0x04
	.zero		1


	//   ....[35]....
        /*0320*/ 	.word	0x00001bd0
        /*0324*/ 	.word	0x000000ff
        /*0328*/ 	.word	0x00000068
        /*032c*/ 	.short	0x0101
        /*032e*/ 	.byte	0x17
	.zero		1


	//   ....[36]....
        /*0330*/ 	.word	0x00001bf0
        /*0334*/ 	.word	0x000000ff
        /*0338*/ 	.word	0x00000018
        /*033c*/ 	.short	0x010a
        /*033e*/ 	.byte	0x04
	.zero		1


	//   ....[37]....
        /*0340*/ 	.word	0x00001c70
        /*0344*/ 	.word	0x000000ff
        /*0348*/ 	.word	0x00000018
        /*034c*/ 	.short	0x010a
        /*034e*/ 	.byte	0x39
	.zero		1


	//   ....[38]....
        /*0350*/ 	.word	0x00001d70
        /*0354*/ 	.word	0x000000ff
        /*0358*/ 	.word	0x00000018
        /*035c*/ 	.short	0x010a
        /*035e*/ 	.byte	0x04
	.zero		1


	//   ....[39]....
        /*0360*/ 	.word	0x00002130
        /*0364*/ 	.word	0x00000002
        /*0368*/ 	.word	0x00000070
        /*036c*/ 	.short	0x010a
        /*036e*/ 	.byte	0xff
	.zero		1


	//   ....[40]....
        /*0370*/ 	.word	0x000021f0
        /*0374*/ 	.word	0x00000002
        /*0378*/ 	.word	0x00000000
        /*037c*/ 	.short	0x0101
        /*037e*/ 	.byte	0xff
	.zero		1


	//   ....[41]....
        /*0380*/ 	.word	0x00002750
        /*0384*/ 	.word	0x000000ff
        /*0388*/ 	.word	0x00000000
        /*038c*/ 	.short	0x010a
        /*038e*/ 	.byte	0x04
	.zero		1


	//   ....[42]....
        /*0390*/ 	.word	0x000027e0
        /*0394*/ 	.word	0x000000ff
        /*0398*/ 	.word	0x00000000
        /*039c*/ 	.short	0x010a
        /*039e*/ 	.byte	0x05
	.zero		1


	//   ....[43]....
        /*03a0*/ 	.word	0x00002880
        /*03a4*/ 	.word	0x00000000
        /*03a8*/ 	.word	0x00000000
        /*03ac*/ 	.short	0x010a
        /*03ae*/ 	.byte	0xff
	.zero		1


	//   ....[44]....
        /*03b0*/ 	.word	0x000029a0
        /*03b4*/ 	.word	0x00000000
        /*03b8*/ 	.word	0x000000d0
        /*03bc*/ 	.short	0x010a
        /*03be*/ 	.byte	0xff
	.zero		1


	//   ....[45]....
        /*03c0*/ 	.word	0x00002a10
        /*03c4*/ 	.word	0x00000000
        /*03c8*/ 	.word	0x00000000
        /*03cc*/ 	.short	0x0101
        /*03ce*/ 	.byte	0xff
	.zero		1


	//   ....[46]....
        /*03d0*/ 	.word	0x00002a30
        /*03d4*/ 	.word	0x000000ff
        /*03d8*/ 	.word	0x00000080
        /*03dc*/ 	.short	0x010a
        /*03de*/ 	.byte	0x04
	.zero		1


	//   ....[47]....
        /*03e0*/ 	.word	0x00002b50
        /*03e4*/ 	.word	0x00000000
        /*03e8*/ 	.word	0x00000070
        /*03ec*/ 	.short	0x010a
        /*03ee*/ 	.byte	0xff
	.zero		1


	//   ....[48]....
        /*03f0*/ 	.word	0x00002c50
        /*03f4*/ 	.word	0x00000000
        /*03f8*/ 	.word	0x00000000
        /*03fc*/ 	.short	0x0101
        /*03fe*/ 	.byte	0xff
	.zero		1


	//   ....[49]....
        /*0400*/ 	.word	0x00002ce0
        /*0404*/ 	.word	0x000000ff
        /*0408*/ 	.word	0x00000080
        /*040c*/ 	.short	0x0106
        /*040e*/ 	.byte	0x04
	.zero		1


	//   ....[50]....
        /*0410*/ 	.word	0x00002d00
        /*0414*/ 	.word	0x000000ff
        /*0418*/ 	.word	0x00000080
        /*041c*/ 	.short	0x010a
        /*041e*/ 	.byte	0x04
	.zero		1


	//   ....[51]....
        /*0420*/ 	.word	0x00002d90
        /*0424*/ 	.word	0x000000ff
        /*0428*/ 	.word	0x00000080
        /*042c*/ 	.short	0x0106
        /*042e*/ 	.byte	0x07
	.zero		1


	//   ....[52]....
        /*0430*/ 	.word	0x00002dd0
        /*0434*/ 	.word	0x00000000
        /*0438*/ 	.word	0x00000080
        /*043c*/ 	.short	0x010a
        /*043e*/ 	.byte	0xff
	.zero		1


	//   ....[53]....
        /*0440*/ 	.word	0x000032e0
        /*0444*/ 	.word	0x00000000
        /*0448*/ 	.word	0x00000070
        /*044c*/ 	.short	0x010a
        /*044e*/ 	.byte	0xff
	.zero		1


	//   ....[54]....
        /*0450*/ 	.word	0x000033f0
        /*0454*/ 	.word	0x00000003
        /*0458*/ 	.word	0x00000000
        /*045c*/ 	.short	0x0101
        /*045e*/ 	.byte	0xff
	.zero		1


	//   ....[55]....
        /*0460*/ 	.word	0x00003400
        /*0464*/ 	.word	0x000000ff
        /*0468*/ 	.word	0x00000000
        /*046c*/ 	.short	0x010a
        /*046e*/ 	.byte	0x04
	.zero		1


	//   ....[56]....
        /*0470*/ 	.word	0x00003480
        /*0474*/ 	.word	0x000000ff
        /*0478*/ 	.word	0x000000b0
        /*047c*/ 	.short	0x010a
        /*047e*/ 	.byte	0x4b
	.zero		1


	//   ....[57]....
        /*0480*/ 	.word	0x00003560
        /*0484*/ 	.word	0x000000ff
        /*0488*/ 	.word	0x00000000
        /*048c*/ 	.short	0x010a
        /*048e*/ 	.byte	0x05
	.zero		1


	//   ....[58]....
        /*0490*/ 	.word	0x000036b0
        /*0494*/ 	.word	0x000000ff
        /*0498*/ 	.word	0x00000000
        /*049c*/ 	.short	0x010a
        /*049e*/ 	.byte	0x07
	.zero		1


	//   ....[59]....
        /*04a0*/ 	.word	0x00003de0
        /*04a4*/ 	.word	0x000000ff
        /*04a8*/ 	.word	0x00000000
        /*04ac*/ 	.short	0x010a
        /*04ae*/ 	.byte	0x04
	.zero		1


	//   ....[60]....
        /*04b0*/ 	.word	0x00003e70
        /*04b4*/ 	.word	0x000000ff
        /*04b8*/ 	.word	0x00000000
        /*04bc*/ 	.short	0x010a
        /*04be*/ 	.byte	0x05
	.zero		1


	//   ....[61]....
        /*04c0*/ 	.word	0x00003f00
        /*04c4*/ 	.word	0x000000ff
        /*04c8*/ 	.word	0x00000000
        /*04cc*/ 	.short	0x010a
        /*04ce*/ 	.byte	0x05
	.zero		1


	//   ....[62]....
        /*04d0*/ 	.word	0x00003f90
        /*04d4*/ 	.word	0x000000ff
        /*04d8*/ 	.word	0x00000000
        /*04dc*/ 	.short	0x010a
        /*04de*/ 	.byte	0x04
	.zero		1


	//   ....[63]....
        /*04e0*/ 	.word	0x000043d0
        /*04e4*/ 	.word	0x00000000
        /*04e8*/ 	.word	0x00000070
        /*04ec*/ 	.short	0x010a
        /*04ee*/ 	.byte	0xff
	.zero		1


	//   ....[64]....
        /*04f0*/ 	.word	0x00004490
        /*04f4*/ 	.word	0x00000000
        /*04f8*/ 	.word	0x00000000
        /*04fc*/ 	.short	0x0101
        /*04fe*/ 	.byte	0xff
	.zero		1


	//   ....[65]....
        /*0500*/ 	.word	0x000047b0
        /*0504*/ 	.word	0x000000ff
        /*0508*/ 	.word	0x00000068
        /*050c*/ 	.short	0x010a
        /*050e*/ 	.byte	0x0d
	.zero		1


	//   ....[66]....
        /*0510*/ 	.word	0x000049d0
        /*0514*/ 	.word	0x000000ff
        /*0518*/ 	.word	0x00000048
        /*051c*/ 	.short	0x010a
        /*051e*/ 	.byte	0x04
	.zero		1


	//   ....[67]....
        /*0520*/ 	.word	0x00004bd0
        /*0524*/ 	.word	0x000000ff
        /*0528*/ 	.word	0x00000030
        /*052c*/ 	.short	0x010b
        /*052e*/ 	.byte	0x04
	.zero		1


	//   ....[68]....
        /*0530*/ 	.word	0x00004c20
        /*0534*/ 	.word	0x000000ff
        /*0538*/ 	.word	0x00000000
        /*053c*/ 	.short	0x0101
        /*053e*/ 	.byte	0x0e
	.zero		1


	//   ....[69]....
        /*0540*/ 	.word	0x00004c60
        /*0544*/ 	.word	0x000000ff
        /*0548*/ 	.word	0x00000048
        /*054c*/ 	.short	0x010a
        /*054e*/ 	.byte	0x06
	.zero		1


	//   ....[70]....
        /*0550*/ 	.word	0x00004ea0
        /*0554*/ 	.word	0x000000ff
        /*0558*/ 	.word	0x00000030
        /*055c*/ 	.short	0x010b
        /*055e*/ 	.byte	0x06
	.zero		1


	//   ....[71]....
        /*0560*/ 	.word	0x00004eb0
        /*0564*/ 	.word	0x000000ff
        /*0568*/ 	.word	0x00000000
        /*056c*/ 	.short	0x0101
        /*056e*/ 	.byte	0x04
	.zero		1


	//   ....[72]....
        /*0570*/ 	.word	0x00004f60
        /*0574*/ 	.word	0x000000ff
        /*0578*/ 	.word	0x00000000
        /*057c*/ 	.short	0x010a
        /*057e*/ 	.byte	0x04
	.zero		1


	//   ....[73]....
        /*0580*/ 	.word	0x00004ff0
        /*0584*/ 	.word	0x000000ff
        /*0588*/ 	.word	0x00000000
        /*058c*/ 	.short	0x010a
        /*058e*/ 	.byte	0x05
	.zero		1


	//   ....[74]....
        /*0590*/ 	.word	0x00005090
        /*0594*/ 	.word	0x00000000
        /*0598*/ 	.word	0x00000000
        /*059c*/ 	.short	0x010a
        /*059e*/ 	.byte	0xff
	.zero		1


	//   ....[75]....
        /*05a0*/ 	.word	0x00005410
        /*05a4*/ 	.word	0x00000000
        /*05a8*/ 	.word	0x00000070
        /*05ac*/ 	.short	0x010a
        /*05ae*/ 	.byte	0xff
	.zero		1


	//   ....[76]....
        /*05b0*/ 	.word	0x00005520
        /*05b4*/ 	.word	0x00000000
        /*05b8*/ 	.word	0x00000000
        /*05bc*/ 	.short	0x0101
        /*05be*/ 	.byte	0xff
	.zero		1


	//   ....[77]....
        /*05c0*/ 	.word	0x00005f70
        /*05c4*/ 	.word	0x00000002
        /*05c8*/ 	.word	0x00000030
        /*05cc*/ 	.short	0x010a
        /*05ce*/ 	.byte	0xff
	.zero		1


	//   ....[78]....
        /*05d0*/ 	.word	0x00005fb0
        /*05d4*/ 	.word	0x00000052
        /*05d8*/ 	.word	0x00000090
        /*05dc*/ 	.short	0x010a
        /*05de*/ 	.byte	0xff
	.zero		1


	//   ....[79]....
        /*05e0*/ 	.word	0x000060a0
        /*05e4*/ 	.word	0x00000002
        /*05e8*/ 	.word	0x00000030
        /*05ec*/ 	.short	0x010a
        /*05ee*/ 	.byte	0xff
	.zero		1


	//   ....[80]....
        /*05f0*/ 	.word	0x000062d0
        /*05f4*/ 	.word	0x00000052
        /*05f8*/ 	.word	0x00000090
        /*05fc*/ 	.short	0x010a
        /*05fe*/ 	.byte	0xff
	.zero		1


	//   ....[81]....
        /*0600*/ 	.word	0x00006960
        /*0604*/ 	.word	0x00000000
        /*0608*/ 	.word	0x00000000
        /*060c*/ 	.short	0x0101
        /*060e*/ 	.byte	0xff
	.zero		1


	//   ....[82]....
        /*0610*/ 	.word	0x00006970
        /*0614*/ 	.word	0x00000002
        /*0618*/ 	.word	0x00000030
        /*061c*/ 	.short	0x010a
        /*061e*/ 	.byte	0xff
	.zero		1


	//   ....[83]....
        /*0620*/ 	.word	0x00006a40
        /*0624*/ 	.word	0x00000002
        /*0628*/ 	.word	0x00000030
        /*062c*/ 	.short	0x010a
        /*062e*/ 	.byte	0xff
	.zero		1


	//   ....[84]....
        /*0630*/ 	.word	0x00006d30
        /*0634*/ 	.word	0x000000ff
        /*0638*/ 	.word	0x00000000
        /*063c*/ 	.short	0x0101
        /*063e*/ 	.byte	0x04
	.zero		1


	//   ....[85]....
        /*0640*/ 	.word	0x00007240
        /*0644*/ 	.word	0x00000000
        /*0648*/ 	.word	0x00000000
        /*064c*/ 	.short	0x0101
        /*064e*/ 	.byte	0xff
	.zero		1


	//   ....[86]....
        /*0650*/ 	.word	0x000074b0
        /*0654*/ 	.word	0x000000ff
        /*0658*/ 	.word	0x00000000
        /*065c*/ 	.short	0x0101
        /*065e*/ 	.byte	0x04
	.zero		1


	//   ....[87]....
        /*0660*/ 	.word	0x000074d0
        /*0664*/ 	.word	0x00000002
        /*0668*/ 	.word	0x000000e0
        /*066c*/ 	.short	0x010a
        /*066e*/ 	.byte	0xff
	.zero		1


	//   ....[88]....
        /*0670*/ 	.word	0x00007530
        /*0674*/ 	.word	0x00000002
        /*0678*/ 	.word	0x00000018
        /*067c*/ 	.short	0x010a
        /*067e*/ 	.byte	0xff
	.zero		1


	//   ....[89]....
        /*0680*/ 	.word	0x00007590
        /*0684*/ 	.word	0x00000002
        /*0688*/ 	.word	0x00000018
        /*068c*/ 	.short	0x010a
        /*068e*/ 	.byte	0xff
	.zero		1


	//   ....[90]....
        /*0690*/ 	.word	0x000075e0
        /*0694*/ 	.word	0x00000002
        /*0698*/ 	.word	0x00000070
        /*069c*/ 	.short	0x010a
        /*069e*/ 	.byte	0xff
	.zero		1


	//   ....[91]....
        /*06a0*/ 	.word	0x00007640
        /*06a4*/ 	.word	0x00000000
        /*06a8*/ 	.word	0x00000000
        /*06ac*/ 	.short	0x010a
        /*06ae*/ 	.byte	0xff
	.zero		1


	//   ....[92]....
        /*06b0*/ 	.word	0x000076a0
        /*06b4*/ 	.word	0x00000000
        /*06b8*/ 	.word	0x00000000
        /*06bc*/ 	.short	0x010a
        /*06be*/ 	.byte	0xff
	.zero		1


	//   ....[93]....
        /*06c0*/ 	.word	0x000076f0
        /*06c4*/ 	.word	0x00000000
        /*06c8*/ 	.word	0x000000d0
        /*06cc*/ 	.short	0x010a
        /*06ce*/ 	.byte	0xff
	.zero		1


	//   ....[94]....
        /*06d0*/ 	.word	0x00007750
        /*06d4*/ 	.word	0x00000000
        /*06d8*/ 	.word	0x00000080
        /*06dc*/ 	.short	0x010a
        /*06de*/ 	.byte	0xff
	.zero		1


	//   ....[95]....
        /*06e0*/ 	.word	0x000077a0
        /*06e4*/ 	.word	0x00000000
        /*06e8*/ 	.word	0x00000070
        /*06ec*/ 	.short	0x010a
        /*06ee*/ 	.byte	0xff
	.zero		1


	//   ....[96]....
        /*06f0*/ 	.word	0x00007800
        /*06f4*/ 	.word	0x00000000
        /*06f8*/ 	.word	0x00000080
        /*06fc*/ 	.short	0x010a
        /*06fe*/ 	.byte	0xff
	.zero		1


	//   ....[97]....
        /*0700*/ 	.word	0x00007850
        /*0704*/ 	.word	0x00000000
        /*0708*/ 	.word	0x00000070
        /*070c*/ 	.short	0x010a
        /*070e*/ 	.byte	0xff
	.zero		1


	//   ....[98]....
        /*0710*/ 	.word	0x000078b0
        /*0714*/ 	.word	0x00000002
        /*0718*/ 	.word	0x000000b0
        /*071c*/ 	.short	0x010a
        /*071e*/ 	.byte	0xff
	.zero		1


	//   ....[99]....
        /*0720*/ 	.word	0x00007910
        /*0724*/ 	.word	0x00000000
        /*0728*/ 	.word	0x00000000
        /*072c*/ 	.short	0x010a
        /*072e*/ 	.byte	0xff
	.zero		1


	//   ....[100]....
        /*0730*/ 	.word	0x00007970
        /*0734*/ 	.word	0x00000000
        /*0738*/ 	.word	0x00000000
        /*073c*/ 	.short	0x010a
        /*073e*/ 	.byte	0xff
	.zero		1


	//   ....[101]....
        /*0740*/ 	.word	0x000079d0
        /*0744*/ 	.word	0x00000000
        /*0748*/ 	.word	0x00000000
        /*074c*/ 	.short	0x010a
        /*074e*/ 	.byte	0xff
	.zero		1


	//   ....[102]....
        /*0750*/ 	.word	0x00007a30
        /*0754*/ 	.word	0x00000000
        /*0758*/ 	.word	0x00000000
        /*075c*/ 	.short	0x010a
        /*075e*/ 	.byte	0xff
	.zero		1


	//   ....[103]....
        /*0760*/ 	.word	0x00007a90
        /*0764*/ 	.word	0x00000000
        /*0768*/ 	.word	0x00000000
        /*076c*/ 	.short	0x010a
        /*076e*/ 	.byte	0xff
	.zero		1


	//   ....[104]....
        /*0770*/ 	.word	0x00007ae0
        /*0774*/ 	.word	0x00000000
        /*0778*/ 	.word	0x00000070
        /*077c*/ 	.short	0x010a
        /*077e*/ 	.byte	0xff
	.zero		1


	//   ....[105]....
        /*0780*/ 	.word	0x00007b40
        /*0784*/ 	.word	0x00000000
        /*0788*/ 	.word	0x00000068
        /*078c*/ 	.short	0x010a
        /*078e*/ 	.byte	0xff
	.zero		1


	//   ....[106]....
        /*0790*/ 	.word	0x00007ba0
        /*0794*/ 	.word	0x00000000
        /*0798*/ 	.word	0x00000048
        /*079c*/ 	.short	0x010a
        /*079e*/ 	.byte	0xff
	.zero		1


	//   ....[107]....
        /*07a0*/ 	.word	0x00007c00
        /*07a4*/ 	.word	0x00000000
        /*07a8*/ 	.word	0x00000048
        /*07ac*/ 	.short	0x010a
        /*07ae*/ 	.byte	0xff
	.zero		1


	//   ....[108]....
        /*07b0*/ 	.word	0x00007c60
        /*07b4*/ 	.word	0x00000000
        /*07b8*/ 	.word	0x00000000
        /*07bc*/ 	.short	0x010a
        /*07be*/ 	.byte	0xff
	.zero		1


	//   ....[109]....
        /*07c0*/ 	.word	0x00007cc0
        /*07c4*/ 	.word	0x00000000
        /*07c8*/ 	.word	0x00000000
        /*07cc*/ 	.short	0x010a
        /*07ce*/ 	.byte	0xff
	.zero		1


	//   ....[110]....
        /*07d0*/ 	.word	0x00007d10
        /*07d4*/ 	.word	0x00000000
        /*07d8*/ 	.word	0x00000070
        /*07dc*/ 	.short	0x010a
        /*07de*/ 	.byte	0xff
	.zero		1


	//   ....[111]....
        /*07e0*/ 	.word	0x00007d60
        /*07e4*/ 	.word	0x00000002
        /*07e8*/ 	.word	0x00000030
        /*07ec*/ 	.short	0x010a
        /*07ee*/ 	.byte	0xff
	.zero		1


	//   ....[112]....
        /*07f0*/ 	.word	0x00007db0
        /*07f4*/ 	.word	0x00000052
        /*07f8*/ 	.word	0x00000090
        /*07fc*/ 	.short	0x010a
        /*07fe*/ 	.byte	0xff
	.zero		1


	//   ....[113]....
        /*0800*/ 	.word	0x00007e00
        /*0804*/ 	.word	0x00000002
        /*0808*/ 	.word	0x00000030
        /*080c*/ 	.short	0x010a
        /*080e*/ 	.byte	0xff
	.zero		1


	//----- nvinfo : EIATTR_NUM_MBARRIERS
	.align		4
.L_47:
        /*0810*/ 	.byte	0x03, 0x38
        /*0812*/ 	.short	0x001e


	//----- nvinfo : EIATTR_EXIT_INSTR_OFFSETS
	.align		4
        /*0814*/ 	.byte	0x04, 0x1c
        /*0816*/ 	.short	(.L_49 - .L_48)


	//   ....[0]....
.L_48:
        /*0818*/ 	.word	0x000028b0


	//   ....[1]....
        /*081c*/ 	.word	0x00002da0


	//   ....[2]....
        /*0820*/ 	.word	0x00002e00


	//   ....[3]....
        /*0824*/ 	.word	0x00004200


	//   ....[4]....
        /*0828*/ 	.word	0x000050c0


	//   ....[5]....
        /*082c*/ 	.word	0x00005100


	//   ....[6]....
        /*0830*/ 	.word	0x000073a0


	//   ....[7]....
        /*0834*/ 	.word	0x00007420


	//   ....[8]....
        /*0838*/ 	.word	0x00007450


	//   ....[9]....
        /*083c*/ 	.word	0x000074c0


	//----- nvinfo : EIATTR_MAX_THREADS
	.align		4
.L_49:
        /*0840*/ 	.byte	0x04, 0x05
        /*0842*/ 	.short	(.L_51 - .L_50)
.L_50:
        /*0844*/ 	.word	0x00000100
        /*0848*/ 	.word	0x00000001
        /*084c*/ 	.word	0x00000001


	//----- nvinfo : EIATTR_CRS_STACK_SIZE
	.align		4
.L_51:
        /*0850*/ 	.byte	0x04, 0x1e
        /*0852*/ 	.short	(.L_53 - .L_52)
.L_52:
        /*0854*/ 	.word	0x00000000


	//----- nvinfo : EIATTR_CBANK_PARAM_SIZE
	.align		4
.L_53:
        /*0858*/ 	.byte	0x03, 0x19
        /*085a*/ 	.short	0x0800


	//----- nvinfo : EIATTR_PARAM_CBANK
	.align		4
        /*085c*/ 	.byte	0x04, 0x0a
        /*085e*/ 	.short	(.L_55 - .L_54)
	.align		4
.L_54:
        /*0860*/ 	.word	index@(.nv.constant0._ZN7cutlass13device_kernelINS_4gemm6kernel13GemmUniversalIN4cute5tupleIJiiiiEEENS1_10collective13CollectiveMmaINS1_35MainloopSm100TmaUmmaWarpSpecializedILi3ELi2ELi4ENS5_IJNS4_1CILi1EEESB_SB_EEEEENS5_IJNSA_ILi64EEESE_NSA_ILi128EEEEEEfNS5_IJlSB_lEEEfSH_NS4_8TiledMMAINS4_8MMA_AtomIJNS4_17SM100_MMA_TF32_SSINS_10tfloat32_tESL_fLi64ELi64ELNS4_4UMMA5MajorE0ELSN_0ELNSM_7ScaleInE0ELSO_0EEEEEENS4_6LayoutISC_NS5_IJNSA_ILi0EEESS_SS_EEEEENS5_IJNS4_10UnderscoreESV_SV_EEEEENS4_13SM90_TMA_LOADENS4_14ComposedLayoutINS4_7SwizzleILi3ELi4ELi3EEENS4_18smem_ptr_flag_bitsILi32EEENSR_INS5_IJNSA_ILi8EEENSA_ILi32EEEEEENS5_IJS15_SB_EEEEEEEvNS4_8identityESY_S19_vS1A_EENS_8epilogue10collective18CollectiveEpilogueINS1C_23Sm100TmaWarpSpecializedILi3ELi2ELi16ELb1ELb0EEEJSG_NS5_IJNSR_ISE_SB_EENSR_IS15_SB_EEEEEfSH_fSH_NS1C_6fusion15FusionCallbacksIS1G_NS1K_17LinearCombinationIffffLNS_15FloatRoundStyleE2EEESG_S1J_JEEENS4_5SM1004TMEM4LOAD26SM100_TMEM_LOAD_16dp128b8xESY_S19_NS4_17SM75_U32x4_LDSM_NENS4_14SM90_TMA_STOREES19_NS4_17SM90_U32x4_STSM_NENS4_39AutoVectorizingCopyWithAssumedAlignmentILi128EEEEEEvvEEEEvNT_6ParamsE)
        /*0864*/ 	.short	0x0380
        /*0866*/ 	.short	0x0800


	//----- nvinfo : EIATTR_SW_WAR
	.align		4
.L_55:
        /*0868*/ 	.byte	0x04, 0x36
        /*086a*/ 	.short	(.L_57 - .L_56)
.L_56:
        /*086c*/ 	.word	0x00000008
.L_57:


//--------------------- .nv.callgraph             --------------------------
	.section	.nv.callgraph,"",@"SHT_CUDA_CALLGRAPH"
	.align	4
	.sectionentsize	8
	.align		4
        /*0000*/ 	.word	0x00000000
	.align		4
        /*0004*/ 	.word	0xffffffff
	.align		4
        /*0008*/ 	.word	index@(_ZN7cutlass13device_kernelINS_4gemm6kernel13GemmUniversalIN4cute5tupleIJiiiiEEENS1_10collective13CollectiveMmaINS1_35MainloopSm100TmaUmmaWarpSpecializedILi3ELi2ELi4ENS5_IJNS4_1CILi1EEESB_SB_EEEEENS5_IJNSA_ILi64EEESE_NSA_ILi128EEEEEEfNS5_IJlSB_lEEEfSH_NS4_8TiledMMAINS4_8MMA_AtomIJNS4_17SM100_MMA_TF32_SSINS_10tfloat32_tESL_fLi64ELi64ELNS4_4UMMA5MajorE0ELSN_0ELNSM_7ScaleInE0ELSO_0EEEEEENS4_6LayoutISC_NS5_IJNSA_ILi0EEESS_SS_EEEEENS5_IJNS4_10UnderscoreESV_SV_EEEEENS4_13SM90_TMA_LOADENS4_14ComposedLayoutINS4_7SwizzleILi3ELi4ELi3EEENS4_18smem_ptr_flag_bitsILi32EEENSR_INS5_IJNSA_ILi8EEENSA_ILi32EEEEEENS5_IJS15_SB_EEEEEEEvNS4_8identityESY_S19_vS1A_EENS_8epilogue10collective18CollectiveEpilogueINS1C_23Sm100TmaWarpSpecializedILi3ELi2ELi16ELb1ELb0EEEJSG_NS5_IJNSR_ISE_SB_EENSR_IS15_SB_EEEEEfSH_fSH_NS1C_6fusion15FusionCallbacksIS1G_NS1K_17LinearCombinationIffffLNS_15FloatRoundStyleE2EEESG_S1J_JEEENS4_5SM1004TMEM4LOAD26SM100_TMEM_LOAD_16dp128b8xESY_S19_NS4_17SM75_U32x4_LDSM_NENS4_14SM90_TMA_STOREES19_NS4_17SM90_U32x4_STSM_NENS4_39AutoVectorizingCopyWithAssumedAlignmentILi128EEEEEEvvEEEEvNT_6ParamsE)
	.align		4
        /*000c*/ 	.word	index@(__assertfail)
	.align		4
        /*0010*/ 	.word	0x00000000
	.align		4
        /*0014*/ 	.word	0xfffffffe
	.align		4
        /*0018*/ 	.word	0x00000000
	.align		4
        /*001c*/ 	.word	0xfffffffd
	.align		4
        /*0020*/ 	.word	0x00000000
	.align		4
        /*0024*/ 	.word	0xfffffffc


//--------------------- .nv.constant4             --------------------------
	.section	.nv.constant4,"a",@progbits
	.align	8
	.align		8
.nv.constant4:
        /*0000*/ 	.dword	__assertfail
	.align		8
        /*0008*/ 	.dword	__unnamed_1
	.align		8
        /*0010*/ 	.dword	__unnamed_2
	.align		8
        /*0018*/ 	.dword	_ZN40_INTERNAL_30b5df2b_4_k_cu_4de0c7b6_267654cuda3std3__45__cpo5beginE
	.align		8
        /*0020*/ 	.dword	_ZN40_INTERNAL_30b5df2b_4_k_cu_4de0c7b6_267654cuda3std3__45__cpo3endE
	.align		8
        /*0028*/ 	.dword	_ZN40_INTERNAL_30b5df2b_4_k_cu_4de0c7b6_267654cuda3std3__45__cpo6cbeginE
	.align		8
        /*0030*/ 	.dword	_ZN40_INTERNAL_30b5df2b_4_k_cu_4de0c7b6_267654cuda3std3__45__cpo4cendE
	.align		8
        /*0038*/ 	.dword	_ZN40_INTERNAL_30b5df2b_4_k_cu_4de0c7b6_267654cuda3std3__442_GLOBAL__N__30b5df2b_4_k_cu_4de0c7b6_267656ignoreE
	.align		8
        /*0040*/ 	.dword	_ZN40_INTERNAL_30b5df2b_4_k_cu_4de0c7b6_267654cuda3std3__419piecewise_constructE
	.align		8
        /*0048*/ 	.dword	_ZN40_INTERNAL_30b5df2b_4_k_cu_4de0c7b6_267654cuda3std3__48in_placeE
	.align		8
        /*0050*/ 	.dword	_ZN40_INTERNAL_30b5df2b_4_k_cu_4de0c7b6_267654cuda3std6ranges3__45__cpo4swapE
	.align		8
        /*0058*/ 	.dword	_ZN40_INTERNAL_30b5df2b_4_k_cu_4de0c7b6_267654cuda3std6ranges3__45__cpo9iter_moveE
	.align		8
        /*0060*/ 	.dword	_ZN40_INTERNAL_30b5df2b_4_k_cu_4de0c7b6_267654cute7productE
	.align		8
        /*0068*/ 	.dword	_ZN40_INTERNAL_30b5df2b_4_k_cu_4de0c7b6_267654cute1_E
	.align		8
        /*0070*/ 	.dword	$str$25
	.align		8
        /*0078*/ 	.dword	$str$26
	.align		8
        /*0080*/ 	.dword	$str$27
	.align		8
        /*0088*/ 	.dword	$str$28


//--------------------- .text._ZN7cutlass13device_kernelINS_4gemm6kernel13GemmUniversalIN4cute5tupleIJiiiiEEENS1_10collective13CollectiveMmaINS1_35MainloopSm100TmaUmmaWarpSpecializedILi3ELi2ELi4ENS5_IJNS4_1CILi1EEESB_SB_EEEEENS5_IJNSA_ILi64EEESE_NSA_ILi128EEEEEEfNS5_IJlSB_lEEEfSH_NS4_8TiledMMAINS4_8MMA_AtomIJNS4_17SM100_MMA_TF32_SSINS_10tfloat32_tESL_fLi64ELi64ELNS4_4UMMA5MajorE0ELSN_0ELNSM_7ScaleInE0ELSO_0EEEEEENS4_6LayoutISC_NS5_IJNSA_ILi0EEESS_SS_EEEEENS5_IJNS4_10UnderscoreESV_SV_EEEEENS4_13SM90_TMA_LOADENS4_14ComposedLayoutINS4_7SwizzleILi3ELi4ELi3EEENS4_18smem_ptr_flag_bitsILi32EEENSR_INS5_IJNSA_ILi8EEENSA_ILi32EEEEEENS5_IJS15_SB_EEEEEEEvNS4_8identityESY_S19_vS1A_EENS_8epilogue10collective18CollectiveEpilogueINS1C_23Sm100TmaWarpSpecializedILi3ELi2ELi16ELb1ELb0EEEJSG_NS5_IJNSR_ISE_SB_EENSR_IS15_SB_EEEEEfSH_fSH_NS1C_6fusion15FusionCallbacksIS1G_NS1K_17LinearCombinationIffffLNS_15FloatRoundStyleE2EEESG_S1J_JEEENS4_5SM1004TMEM4LOAD26SM100_TMEM_LOAD_16dp128b8xESY_S19_NS4_17SM75_U32x4_LDSM_NENS4_14SM90_TMA_STOREES19_NS4_17SM90_U32x4_STSM_NENS4_39AutoVectorizingCopyWithAssumedAlignmentILi128EEEEEEvvEEEEvNT_6ParamsE --------------------------
	.section	.text._ZN7cutlass13device_kernelINS_4gemm6kernel13GemmUniversalIN4cute5tupleIJiiiiEEENS1_10collective13CollectiveMmaINS1_35MainloopSm100TmaUmmaWarpSpecializedILi3ELi2ELi4ENS5_IJNS4_1CILi1EEESB_SB_EEEEENS5_IJNSA_ILi64EEESE_NSA_ILi128EEEEEEfNS5_IJlSB_lEEEfSH_NS4_8TiledMMAINS4_8MMA_AtomIJNS4_17SM100_MMA_TF32_SSINS_10tfloat32_tESL_fLi64ELi64ELNS4_4UMMA5MajorE0ELSN_0ELNSM_7ScaleInE0ELSO_0EEEEEENS4_6LayoutISC_NS5_IJNSA_ILi0EEESS_SS_EEEEENS5_IJNS4_10UnderscoreESV_SV_EEEEENS4_13SM90_TMA_LOADENS4_14ComposedLayoutINS4_7SwizzleILi3ELi4ELi3EEENS4_18smem_ptr_flag_bitsILi32EEENSR_INS5_IJNSA_ILi8EEENSA_ILi32EEEEEENS5_IJS15_SB_EEEEEEEvNS4_8identityESY_S19_vS1A_EENS_8epilogue10collective18CollectiveEpilogueINS1C_23Sm100TmaWarpSpecializedILi3ELi2ELi16ELb1ELb0EEEJSG_NS5_IJNSR_ISE_SB_EENSR_IS15_SB_EEEEEfSH_fSH_NS1C_6fusion15FusionCallbacksIS1G_NS1K_17LinearCombinationIffffLNS_15FloatRoundStyleE2EEESG_S1J_JEEENS4_5SM1004TMEM4LOAD26SM100_TMEM_LOAD_16dp128b8xESY_S19_NS4_17SM75_U32x4_LDSM_NENS4_14SM90_TMA_STOREES19_NS4_17SM90_U32x4_STSM_NENS4_39AutoVectorizingCopyWithAssumedAlignmentILi128EEEEEEvvEEEEvNT_6ParamsE,"ax",@progbits
	.align	128
.text._ZN7cutlass13device_kernelINS_4gemm6kernel13GemmUniversalIN4cute5tupleIJiiiiEEENS1_10collective13CollectiveMmaINS1_35MainloopSm100TmaUmmaWarpSpecializedILi3ELi2ELi4ENS5_IJNS4_1CILi1EEESB_SB_EEEEENS5_IJNSA_ILi64EEESE_NSA_ILi128EEEEEEfNS5_IJlSB_lEEEfSH_NS4_8TiledMMAINS4_8MMA_AtomIJNS4_17SM100_MMA_TF32_SSINS_10tfloat32_tESL_fLi64ELi64ELNS4_4UMMA5MajorE0ELSN_0ELNSM_7ScaleInE0ELSO_0EEEEEENS4_6LayoutISC_NS5_IJNSA_ILi0EEESS_SS_EEEEENS5_IJNS4_10UnderscoreESV_SV_EEEEENS4_13SM90_TMA_LOADENS4_14ComposedLayoutINS4_7SwizzleILi3ELi4ELi3EEENS4_18smem_ptr_flag_bitsILi32EEENSR_INS5_IJNSA_ILi8EEENSA_ILi32EEEEEENS5_IJS15_SB_EEEEEEEvNS4_8identityESY_S19_vS1A_EENS_8epilogue10collective18CollectiveEpilogueINS1C_23Sm100TmaWarpSpecializedILi3ELi2ELi16ELb1ELb0EEEJSG_NS5_IJNSR_ISE_SB_EENSR_IS15_SB_EEEEEfSH_fSH_NS1C_6fusion15FusionCallbacksIS1G_NS1K_17LinearCombinationIffffLNS_15FloatRoundStyleE2EEESG_S1J_JEEENS4_5SM1004TMEM4LOAD26SM100_TMEM_LOAD_16dp128b8xESY_S19_NS4_17SM75_U32x4_LDSM_NENS4_14SM90_TMA_STOREES19_NS4_17SM90_U32x4_STSM_NENS4_39AutoVectorizingCopyWithAssumedAlignmentILi128EEEEEEvvEEEEvNT_6ParamsE:
        .type           _ZN7cutlass13device_kernelINS_4gemm6kernel13GemmUniversalIN4cute5tupleIJiiiiEEENS1_10collective13CollectiveMmaINS1_35MainloopSm100TmaUmmaWarpSpecializedILi3ELi2ELi4ENS5_IJNS4_1CILi1EEESB_SB_EEEEENS5_IJNSA_ILi64EEESE_NSA_ILi128EEEEEEfNS5_IJlSB_lEEEfSH_NS4_8TiledMMAINS4_8MMA_AtomIJNS4_17SM100_MMA_TF32_SSINS_10tfloat32_tESL_fLi64ELi64ELNS4_4UMMA5MajorE0ELSN_0ELNSM_7ScaleInE0ELSO_0EEEEEENS4_6LayoutISC_NS5_IJNSA_ILi0EEESS_SS_EEEEENS5_IJNS4_10UnderscoreESV_SV_EEEEENS4_13SM90_TMA_LOADENS4_14ComposedLayoutINS4_7SwizzleILi3ELi4ELi3EEENS4_18smem_ptr_flag_bitsILi32EEENSR_INS5_IJNSA_ILi8EEENSA_ILi32EEEEEENS5_IJS15_SB_EEEEEEEvNS4_8identityESY_S19_vS1A_EENS_8epilogue10collective18CollectiveEpilogueINS1C_23Sm100TmaWarpSpecializedILi3ELi2ELi16ELb1ELb0EEEJSG_NS5_IJNSR_ISE_SB_EENSR_IS15_SB_EEEEEfSH_fSH_NS1C_6fusion15FusionCallbacksIS1G_NS1K_17LinearCombinationIffffLNS_15FloatRoundStyleE2EEESG_S1J_JEEENS4_5SM1004TMEM4LOAD26SM100_TMEM_LOAD_16dp128b8xESY_S19_NS4_17SM75_U32x4_LDSM_NENS4_14SM90_TMA_STOREES19_NS4_17SM90_U32x4_STSM_NENS4_39AutoVectorizingCopyWithAssumedAlignmentILi128EEEEEEvvEEEEvNT_6ParamsE,@function
        .size           _ZN7cutlass13device_kernelINS_4gemm6kernel13GemmUniversalIN4cute5tupleIJiiiiEEENS1_10collective13CollectiveMmaINS1_35MainloopSm100TmaUmmaWarpSpecializedILi3ELi2ELi4ENS5_IJNS4_1CILi1EEESB_SB_EEEEENS5_IJNSA_ILi64EEESE_NSA_ILi128EEEEEEfNS5_IJlSB_lEEEfSH_NS4_8TiledMMAINS4_8MMA_AtomIJNS4_17SM100_MMA_TF32_SSINS_10tfloat32_tESL_fLi64ELi64ELNS4_4UMMA5MajorE0ELSN_0ELNSM_7ScaleInE0ELSO_0EEEEEENS4_6LayoutISC_NS5_IJNSA_ILi0EEESS_SS_EEEEENS5_IJNS4_10UnderscoreESV_SV_EEEEENS4_13SM90_TMA_LOADENS4_14ComposedLayoutINS4_7SwizzleILi3ELi4ELi3EEENS4_18smem_ptr_flag_bitsILi32EEENSR_INS5_IJNSA_ILi8EEENSA_ILi32EEEEEENS5_IJS15_SB_EEEEEEEvNS4_8identityESY_S19_vS1A_EENS_8epilogue10collective18CollectiveEpilogueINS1C_23Sm100TmaWarpSpecializedILi3ELi2ELi16ELb1ELb0EEEJSG_NS5_IJNSR_ISE_SB_EENSR_IS15_SB_EEEEEfSH_fSH_NS1C_6fusion15FusionCallbacksIS1G_NS1K_17LinearCombinationIffffLNS_15FloatRoundStyleE2EEESG_S1J_JEEENS4_5SM1004TMEM4LOAD26SM100_TMEM_LOAD_16dp128b8xESY_S19_NS4_17SM75_U32x4_LDSM_NENS4_14SM90_TMA_STOREES19_NS4_17SM90_U32x4_STSM_NENS4_39AutoVectorizingCopyWithAssumedAlignmentILi128EEEEEEvvEEEEvNT_6ParamsE,(.L_x_155 - _ZN7cutlass13device_kernelINS_4gemm6kernel13GemmUniversalIN4cute5tupleIJiiiiEEENS1_10collective13CollectiveMmaINS1_35MainloopSm100TmaUmmaWarpSpecializedILi3ELi2ELi4ENS5_IJNS4_1CILi1EEESB_SB_EEEEENS5_IJNSA_ILi64EEESE_NSA_ILi128EEEEEEfNS5_IJlSB_lEEEfSH_NS4_8TiledMMAINS4_8MMA_AtomIJNS4_17SM100_MMA_TF32_SSINS_10tfloat32_tESL_fLi64ELi64ELNS4_4UMMA5MajorE0ELSN_0ELNSM_7ScaleInE0ELSO_0EEEEEENS4_6LayoutISC_NS5_IJNSA_ILi0EEESS_SS_EEEEENS5_IJNS4_10UnderscoreESV_SV_EEEEENS4_13SM90_TMA_LOADENS4_14ComposedLayoutINS4_7SwizzleILi3ELi4ELi3EEENS4_18smem_ptr_flag_bitsILi32EEENSR_INS5_IJNSA_ILi8EEENSA_ILi32EEEEEENS5_IJS15_SB_EEEEEEEvNS4_8identityESY_S19_vS1A_EENS_8epilogue10collective18CollectiveEpilogueINS1C_23Sm100TmaWarpSpecializedILi3ELi2ELi16ELb1ELb0EEEJSG_NS5_IJNSR_ISE_SB_EENSR_IS15_SB_EEEEEfSH_fSH_NS1C_6fusion15FusionCallbacksIS1G_NS1K_17LinearCombinationIffffLNS_15FloatRoundStyleE2EEESG_S1J_JEEENS4_5SM1004TMEM4LOAD26SM100_TMEM_LOAD_16dp128b8xESY_S19_NS4_17SM75_U32x4_LDSM_NENS4_14SM90_TMA_STOREES19_NS4_17SM90_U32x4_STSM_NENS4_39AutoVectorizingCopyWithAssumedAlignmentILi128EEEEEEvvEEEEvNT_6ParamsE)
        .other          _ZN7cutlass13device_kernelINS_4gemm6kernel13GemmUniversalIN4cute5tupleIJiiiiEEENS1_10collective13CollectiveMmaINS1_35MainloopSm100TmaUmmaWarpSpecializedILi3ELi2ELi4ENS5_IJNS4_1CILi1EEESB_SB_EEEEENS5_IJNSA_ILi64EEESE_NSA_ILi128EEEEEEfNS5_IJlSB_lEEEfSH_NS4_8TiledMMAINS4_8MMA_AtomIJNS4_17SM100_MMA_TF32_SSINS_10tfloat32_tESL_fLi64ELi64ELNS4_4UMMA5MajorE0ELSN_0ELNSM_7ScaleInE0ELSO_0EEEEEENS4_6LayoutISC_NS5_IJNSA_ILi0EEESS_SS_EEEEENS5_IJNS4_10UnderscoreESV_SV_EEEEENS4_13SM90_TMA_LOADENS4_14ComposedLayoutINS4_7SwizzleILi3ELi4ELi3EEENS4_18smem_ptr_flag_bitsILi32EEENSR_INS5_IJNSA_ILi8EEENSA_ILi32EEEEEENS5_IJS15_SB_EEEEEEEvNS4_8identityESY_S19_vS1A_EENS_8epilogue10collective18CollectiveEpilogueINS1C_23Sm100TmaWarpSpecializedILi3ELi2ELi16ELb1ELb0EEEJSG_NS5_IJNSR_ISE_SB_EENSR_IS15_SB_EEEEEfSH_fSH_NS1C_6fusion15FusionCallbacksIS1G_NS1K_17LinearCombinationIffffLNS_15FloatRoundStyleE2EEESG_S1J_JEEENS4_5SM1004TMEM4LOAD26SM100_TMEM_LOAD_16dp128b8xESY_S19_NS4_17SM75_U32x4_LDSM_NENS4_14SM90_TMA_STOREES19_NS4_17SM90_U32x4_STSM_NENS4_39AutoVectorizingCopyWithAssumedAlignmentILi128EEEEEEvvEEEEvNT_6ParamsE,@"STO_CUDA_ENTRY STV_DEFAULT"
_ZN7cutlass13device_kernelINS_4gemm6kernel13GemmUniversalIN4cute5tupleIJiiiiEEENS1_10collective13CollectiveMmaINS1_35MainloopSm100TmaUmmaWarpSpecializedILi3ELi2ELi4ENS5_IJNS4_1CILi1EEESB_SB_EEEEENS5_IJNSA_ILi64EEESE_NSA_ILi128EEEEEEfNS5_IJlSB_lEEEfSH_NS4_8TiledMMAINS4_8MMA_AtomIJNS4_17SM100_MMA_TF32_SSINS_10tfloat32_tESL_fLi64ELi64ELNS4_4UMMA5MajorE0ELSN_0ELNSM_7ScaleInE0ELSO_0EEEEEENS4_6LayoutISC_NS5_IJNSA_ILi0EEESS_SS_EEEEENS5_IJNS4_10UnderscoreESV_SV_EEEEENS4_13SM90_TMA_LOADENS4_14ComposedLayoutINS4_7SwizzleILi3ELi4ELi3EEENS4_18smem_ptr_flag_bitsILi32EEENSR_INS5_IJNSA_ILi8EEENSA_ILi32EEEEEENS5_IJS15_SB_EEEEEEEvNS4_8identityESY_S19_vS1A_EENS_8epilogue10collective18CollectiveEpilogueINS1C_23Sm100TmaWarpSpecializedILi3ELi2ELi16ELb1ELb0EEEJSG_NS5_IJNSR_ISE_SB_EENSR_IS15_SB_EEEEEfSH_fSH_NS1C_6fusion15FusionCallbacksIS1G_NS1K_17LinearCombinationIffffLNS_15FloatRoundStyleE2EEESG_S1J_JEEENS4_5SM1004TMEM4LOAD26SM100_TMEM_LOAD_16dp128b8xESY_S19_NS4_17SM75_U32x4_LDSM_NENS4_14SM90_TMA_STOREES19_NS4_17SM90_U32x4_STSM_NENS4_39AutoVectorizingCopyWithAssumedAlignmentILi128EEEEEEvvEEEEvNT_6ParamsE:
[----:B------:R-:W1:Y:S01]  /*0000*/  LDC R1, c[0x0][0x37c] ;  /* 0x0000df00ff017b82 */ /* 0x000e620000000800 */
[----:B------:R-:W2:Y:S01]  /*0010*/  S2R R75, SR_TID.X ;  /* 0x00000000004b7919 */ /* 0x000ea20000002100 */
[----:B------:R-:W3:Y:S01]  /*0020*/  LDCU.64 UR8, c[0x0][0x890] ;  /* 0x00011200ff0877ac */ /* 0x000ee20008000a00 */
[----:B------:R-:W-:Y:S02]  /*0030*/  PRMT R64, RZ, 0x7610, R64 ;  /* 0x00007610ff407816 */ /* 0x000fe40000000040 */
[----:B------:R-:W-:Y:S01]  /*0040*/  ELECT P5, URZ, PT ;  /* 0x0000000000ff782f */ /* 0x000fe200038a0000 */
[----:B------:R-:W4:Y:S01]  /*0050*/  LDCU.64 UR56, c[0x0][0x358] ;  /* 0x00006b00ff3877ac */ /* 0x000f220008000a00 */
[----:B---3--:R-:W-:-:S04]  /*0060*/  UISETP.NE.U32.AND UP0, UPT, UR8, URZ, UPT ;  /* 0x000000ff0800728c */ /* 0x008fc8000bf05070 */
[----:B------:R-:W-:Y:S01]  /*0070*/  UISETP.NE.AND.EX UP0, UPT, UR9, URZ, UPT, UP0 ;  /* 0x000000ff0900728c */ /* 0x000fe2000bf05300 */
[----:B--2---:R-:W-:-:S05]  /*0080*/  SHF.R.U32.HI R69, RZ, 0x5, R75 ;  /* 0x00000005ff457819 */ /* 0x004fca000001164b */
[----:B------:R-:W2:Y:S02]  /*0090*/  SHFL.IDX PT, R0, R69, RZ, 0x1f ;  /* 0x00001fff45007589 */ /* 0x000ea400000e0000 */
[----:B--2---:R-:W-:Y:S01]  /*00a0*/  R2UR UR10, R0 ;  /* 0x00000000000a72ca */ /* 0x004fe200000e0000 */
[----:B-1--4-:R-:W-:-:S14]  /*00b0*/  BRA.U UP0, `(.L_x_0) ;  /* 0x00000001002c7547 */ /* 0x012fdc000b800000 */
[----:B------:R-:W1:Y:S02]  /*00c0*/  LDCU.64 UR4, c[0x0][0x888] ;  /* 0x00011100ff0477ac */ /* 0x000e640008000a00 */
[----:B-1----:R-:W-:-:S04]  /*00d0*/  UISETP.NE.U32.AND UP0, UPT, UR4, URZ, UPT ;  /* 0x000000ff0400728c */ /* 0x002fc8000bf05070 */
[----:B------:R-:W-:-:S09]  /*00e0*/  UISETP.NE.AND.EX UP0, UPT, UR5, URZ, UPT, UP0 ;  /* 0x000000ff0500728c */ /* 0x000fd2000bf05300 */
[----:B------:R-:W-:Y:S05]  /*00f0*/  BRA.U !UP0, `(.L_x_1) ;  /* 0x0000000108107547 */ /* 0x000fea000b800000 */
[----:B------:R-:W1:Y:S02]  /*0100*/  LDC.64 R2, c[0x0][0x888] ;  /* 0x00022200ff027b82 */ /* 0x000e640000000a00 */
[----:B-1----:R1:W5:Y:S01]  /*0110*/  LDG.E R35, desc[UR56][R2.64] ;  /* 0x0000003802237981 */ /* 0x002362000c1e1900 */
[----:B------:R-:W-:Y:S01]  /*0120*/  HFMA2 R64, -RZ, RZ, 0, 5.9604644775390625e-08 ;  /* 0x00000001ff407431 */ /* 0x000fe200000001ff */
[----:B------:R-:W-:Y:S05]  /*0130*/  BRA `(.L_x_0) ;  /* 0x00000000000c7947 */ /* 0x000fea0003800000 */
.L_x_1:
[----:B------:R-:W1:Y:S01]  /*0140*/  LDCU UR4, c[0x0][0x880] ;  /* 0x00011000ff0477ac */ /* 0x000e620008000800 */
[----:B------:R-:W-:Y:S01]  /*0150*/  HFMA2 R64, -RZ, RZ, 0, 5.9604644775390625e-08 ;  /* 0x00000001ff407431 */ /* 0x000fe200000001ff */
[----:B-1----:R-:W-:-:S07]  /*0160*/  MOV R35, UR4 ;  /* 0x0000000400237c02 */ /* 0x002fce0008000f00 */
.L_x_0:
[----:B------:R-:W2:Y:S02]  /*0170*/  LDCU.64 UR4, c[0x0][0x8b0] ;  /* 0x00011600ff0477ac */ /* 0x000ea40008000a00 */
[----:B--2---:R-:W-:-:S04]  /*0180*/  UISETP.NE.U32.AND UP0, UPT, UR4, URZ, UPT ;  /* 0x000000ff0400728c */ /* 0x004fc8000bf05070 */
[----:B------:R-:W-:-:S09]  /*0190*/  UISETP.NE.AND.EX UP0, UPT, UR5, URZ, UPT, UP0 ;  /* 0x000000ff0500728c */ /* 0x000fd2000bf05300 */
[----:B------:R-:W-:Y:S05]  /*01a0*/  BRA.U UP0, `(.L_x_2) ;  /* 0x0000000100247547 */ /* 0x000fea000b800000 */
[----:B------:R-:W2:Y:S02]  /*01b0*/  LDCU.64 UR4, c[0x0][0x8a8] ;  /* 0x00011500ff0477ac */ /* 0x000ea40008000a00 */
[----:B--2---:R-:W-:-:S04]  /*01c0*/  UISETP.NE.U32.AND UP0, UPT, UR4, URZ, UPT ;  /* 0x000000ff0400728c */ /* 0x004fc8000bf05070 */
[----:B------:R-:W-:-:S09]  /*01d0*/  UISETP.NE.AND.EX UP0, UPT, UR5, URZ, UPT, UP0 ;  /* 0x000000ff0500728c */ /* 0x000fd2000bf05300 */
[----:B------:R-:W-:Y:S05]  /*01e0*/  BRA.U !UP0, `(.L_x_3) ;  /* 0x00000001080c7547 */ /* 0x000fea000b800000 */
[----:B-1----:R-:W1:Y:S02]  /*01f0*/  LDC.64 R2, c[0x0][0x8a8] ;  /* 0x00022a00ff027b82 */ /* 0x002e640000000a00 */
[----:B-1----:R2:W5:Y:S01]  /*0200*/  LDG.E R33, desc[UR56][R2.64] ;  /* 0x0000003802217981 */ /* 0x002562000c1e1900 */
[----:B------:R-:W-:Y:S05]  /*0210*/  BRA `(.L_x_2) ;  /* 0x0000000000087947 */ /* 0x000fea0003800000 */
.L_x_3:
[----:B------:R-:W2:Y:S02]  /*0220*/  LDCU UR4, c[0x0][0x8a0] ;  /* 0x00011400ff0477ac */ /* 0x000ea40008000800 */
[----:B--2---:R-:W-:Y:S02]  /*0230*/  MOV R33, UR4 ;  /* 0x0000000400217c02 */ /* 0x004fe40008000f00 */
.L_x_2:
[----:B------:R-:W-:Y:S01]  /*0240*/  IMAD.U32 R0, RZ, RZ, UR10 ;  /* 0x0000000aff007e24 */ /* 0x000fe2000f8e00ff */
[----:B------:R-:W-:Y:S04]  /*0250*/  BSSY.RECONVERGENT B0, `(.L_x_4) ;  /* 0x000000c000007945 */ /* 0x000fe80003800200 */
[C---:B------:R-:W-:Y:S02]  /*0260*/  ISETP.NE.OR P1, PT, R0.reuse, 0x1, !P5 ;  /* 0x000000010000780c */ /* 0x040fe40006f25670 */
[----:B------:R-:W-:-:S11]  /*0270*/  ISETP.NE.OR P0, PT, R0, 0x3, !P5 ;  /* 0x000000030000780c */ /* 0x000fd60006f05670 */
[----:B------:R-:W-:Y:S05]  /*0280*/  @P1 BRA `(.L_x_5) ;  /* 0x0000000000201947 */ /* 0x000fea0003800000 */
[----:B------:R-:W3:Y:S02]  /*0290*/  LDCU.64 UR4, c[0x0][0x348] ;  /* 0x00006900ff0477ac */ /* 0x000ee40008000a00 */
[----:B---3--:R-:W-:Y:S02]  /*02a0*/  UIADD3 UR6, UP1, UPT, UR4, 0x80, URZ ;  /* 0x0000008004067890 */ /* 0x008fe4000ff3e0ff */
[----:B------:R-:W-:Y:S02]  /*02b0*/  UIADD3 UR4, UP0, UPT, UR4, 0x180, URZ ;  /* 0x0000018004047890 */ /* 0x000fe4000ff1e0ff */
[----:B------:R-:W-:Y:S02]  /*02c0*/  UIADD3.X UR7, UPT, UPT, URZ, UR5, URZ, UP1, !UPT ;  /* 0x00000005ff077290 */ /* 0x000fe40008ffe4ff */
[----:B------:R-:W-:-:S07]  /*02d0*/  UIADD3.X UR5, UPT, UPT, URZ, UR5, URZ, UP0, !UPT ;  /* 0x00000005ff057290 */ /* 0x000fce00087fe4ff */
[----:B------:R3:W-:Y:S02]  /*02e0*/  UTMACCTL.PF [UR6] ;  /* 0x00000000060079b9 */ /* 0x0007e40008040000 */
[----:B------:R3:W-:Y:S02]  /*02f0*/  UTMACCTL.PF [UR4] ;  /* 0x00000000040079b9 */ /* 0x0007e40008040000 */
[----:B---3--:R-:W-:Y:S01]  /*0300*/  NOP ;  /* 0x0000000000007918 */ /* 0x008fe20000000000 */
.L_x_5:
[----:B------:R-:W-:Y:S05]  /*0310*/  BSYNC.RECONVERGENT B0 ;  /* 0x0000000000007941 */ /* 0x000fea0003800200 */
.L_x_4:
[----:B------:R-:W-:Y:S04]  /*0320*/  BSSY.RECONVERGENT B0, `(.L_x_6) ;  /* 0x000000a000007945 */ /* 0x000fe80003800200 */
        /* <DEDUP_REMOVED lines=9> */
.L_x_7:
[----:B------:R-:W-:Y:S05]  /*03c0*/  BSYNC.RECONVERGENT B0 ;  /* 0x0000000000007941 */ /* 0x000fea0003800200 */
.L_x_6:
[----:B------:R-:W3:Y:S01]  /*03d0*/  LDCU.64 UR4, c[0x0][0x888] ;  /* 0x00011100ff0477ac */ /* 0x000ee20008000a00 */
[----:B------:R-:W-:Y:S02]  /*03e0*/  UISETP.EQ.U32.AND UP1, UPT, UR8, URZ, UPT ;  /* 0x000000ff0800728c */ /* 0x000fe4000bf22070 */
[----:B------:R-:W-:Y:S02]  /*03f0*/  UPLOP3.LUT UP2, UPT, UPT, UPT, UPT, 0x80, 0x8 ;  /* 0x000000000008789c */ /* 0x000fe40003f4f070 */
[----:B---3--:R-:W-:-:S04]  /*0400*/  UISETP.NE.U32.AND UP0, UPT, UR4, URZ, UPT ;  /* 0x000000ff0400728c */ /* 0x008fc8000bf05070 */
[----:B------:R-:W-:-:S04]  /*0410*/  UISETP.NE.AND.EX UP0, UPT, UR5, URZ, UPT, UP0 ;  /* 0x000000ff0500728c */ /* 0x000fc8000bf05300 */
[----:B------:R-:W-:-:S04]  /*0420*/  UISETP.EQ.OR.EX UP3, UPT, UR9, URZ, !UP0, UP1 ;  /* 0x000000ff0900728c */ /* 0x000fc8000c762710 */
[----:B------:R-:W-:-:S05]  /*0430*/  UP2UR UR43, UPR, URZ, 0x8 ;  /* 0x00000008ff2b7883 */ /* 0x000fca0008000000 */
[----:B------:R-:W-:Y:S07]  /*0440*/  BRA.U !UP3, `(.L_x_8) ;  /* 0x000000010b207547 */ /* 0x000fee000b800000 */
[----:B------:R-:W-:Y:S01]  /*0450*/  UISETP.NE.U32.AND UP2, UPT, UR8, URZ, UPT ;  /* 0x000000ff0800728c */ /* 0x000fe2000bf45070 */
[----:B-----5:R-:W-:Y:S01]  /*0460*/  FSETP.NEU.AND P0, PT, R35, RZ, PT ;  /* 0x000000ff2300720b */ /* 0x020fe20003f0d000 */
[----:B------:R-:W-:Y:S02]  /*0470*/  USEL UR4, URZ, 0xffffffff, UP0 ;  /* 0xffffffffff047887 */ /* 0x000fe40008000000 */
[----:B------:R-:W-:-:S10]  /*0480*/  UISETP.NE.AND.EX UP2, UPT, UR9, URZ, UPT, UP2 ;  /* 0x000000ff0900728c */ /* 0x000fd4000bf45320 */
[----:B------:R-:W-:Y:S01]  /*0490*/  VOTEU.ANY UP1, P0 ;  /* 0x0000000000ff7886 */ /* 0x000fe20000020100 */
[----:B------:R-:W-:-:S04]  /*04a0*/  @!UP2 USEL UR4, URZ, 0xffffffff, UP1 ;  /* 0xffffffffff04a887 */ /* 0x000fc80008800000 */
[----:B------:R-:W-:-:S04]  /*04b0*/  ULOP3.LUT UR4, UR4, 0x1, URZ, 0xc0, !UPT ;  /* 0x0000000104047892 */ /* 0x000fc8000f8ec0ff */
[----:B------:R-:W-:-:S11]  /*04c0*/  UISETP.NE.U32.AND UP2, UPT, UR4, 0x1, UPT ;  /* 0x000000010400788c */ /* 0x000fd6000bf45070 */
.L_x_8:
[----:B-12---:R-:W1:Y:S01]  /*04d0*/  SHFL.IDX PT, R2, R69, RZ, 0x1f ;  /* 0x00001fff45027589 */ /* 0x006e6200000e0000 */
[----:B------:R-:W-:-:S04]  /*04e0*/  UISETP.NE.AND UP1, UPT, UR10, 0x2, UPT ;  /* 0x000000020a00788c */ /* 0x000fc8000bf25270 */
[----:B------:R-:W-:Y:S01]  /*04f0*/  USEL UR20, URZ, 0x1, UP1 ;  /* 0x00000001ff147887 */ /* 0x000fe20008800000 */
[----:B-1----:R-:W-:-:S13]  /*0500*/  ISETP.NE.AND P0, PT, R2, RZ, PT ;  /* 0x000000ff0200720c */ /* 0x002fda0003f05270 */
[----:B------:R-:W-:Y:S05]  /*0510*/  @P0 BRA `(.L_x_9) ;  /* 0x0000000000400947 */ /* 0x000fea0003800000 */
[----:B------:R-:W1:Y:S01]  /*0520*/  S2UR UR4, SR_CgaCtaId ;  /* 0x00000000000479c3 */ /* 0x000e620000008800 */
[----:B------:R-:W-:Y:S01]  /*0530*/  UMOV UR5, 0x400 ;  /* 0x0000040000057882 */ /* 0x000fe20000000000 */
[----:B------:R-:W-:Y:S01]  /*0540*/  UMOV UR6, 0x1 ;  /* 0x0000000100067882 */ /* 0x000fe20000000000 */
[----:B------:R-:W-:Y:S01]  /*0550*/  ELECT P0, URZ, PT ;  /* 0x0000000000ff782f */ /* 0x000fe20003800000 */
[----:B------:R-:W-:-:S04]  /*0560*/  UIADD3 UR6, UPT, UPT, -UR6, 0x100000, URZ ;  /* 0x0010000006067890 */ /* 0x000fc8000fffe1ff */
[----:B------:R-:W-:Y:S02]  /*0570*/  USHF.L.U32 UR7, UR6, 0xb, URZ ;  /* 0x0000000b06077899 */ /* 0x000fe400080006ff */
[----:B------:R-:W-:Y:S02]  /*0580*/  USHF.L.U32 UR6, UR6, 0x1, URZ ;  /* 0x0000000106067899 */ /* 0x000fe400080006ff */
[----:B-1----:R-:W-:Y:S01]  /*0590*/  ULEA UR4, UR4, UR5, 0x18 ;  /* 0x0000000504047291 */ /* 0x002fe2000f8ec0ff */
[----:B------:R-:W1:Y:S11]  /*05a0*/  FENCE.VIEW.ASYNC.S ;  /* 0x00000000000073c6 */ /* 0x000e760000000000 */
[----:B-1----:R1:W2:Y:S01]  /*05b0*/  SYNCS.EXCH.64 URZ, [UR4], UR6 ;  /* 0x0000000604ff75b2 */ /* 0x0022a20008000100 */
[----:B------:R1:W3:Y:S01]  /*05c0*/  SYNCS.EXCH.64 URZ, [UR4+0x18], UR6 ;  /* 0x0000180604ff75b2 */ /* 0x0002e20008000100 */
[----:B------:R1:W4:Y:S01]  /*05d0*/  SYNCS.EXCH.64 URZ, [UR4+0x8], UR6 ;  /* 0x0000080604ff75b2 */ /* 0x0003220008000100 */
[----:B------:R1:W1:Y:S01]  /*05e0*/  SYNCS.EXCH.64 URZ, [UR4+0x20], UR6 ;  /* 0x0000200604ff75b2 */ /* 0x0002620008000100 */
[----:B------:R1:W1:Y:S01]  /*05f0*/  SYNCS.EXCH.64 URZ, [UR4+0x10], UR6 ;  /* 0x0000100604ff75b2 */ /* 0x0002620008000100 */
[----:B------:R1:W1:Y:S01]  /*0600*/  SYNCS.EXCH.64 URZ, [UR4+0x28], UR6 ;  /* 0x0000280604ff75b2 */ /* 0x0002620008000100 */
[----:B------:R-:W-:Y:S01]  /*0610*/  NOP ;  /* 0x0000000000007918 */ /* 0x000fe20000000000 */
.L_x_9:
[----:B------:R-:W2:Y:S01]  /*0620*/  SHFL.IDX PT, R2, R69, RZ, 0x1f ;  /* 0x00001fff45027589 */ /* 0x000ea200000e0000 */
[----:B------:R-:W-:Y:S01]  /*0630*/  NOP ;  /* 0x0000000000007918 */ /* 0x000fe20000000000 */
[----:B--2---:R-:W-:-:S13]  /*0640*/  ISETP.NE.AND P0, PT, R2, 0x1, PT ;  /* 0x000000010200780c */ /* 0x004fda0003f05270 */
[----:B------:R-:W-:Y:S05]  /*0650*/  @P0 BRA `(.L_x_10) ;  /* 0x0000000000500947 */ /* 0x000fea0003800000 */
[----:B-1----:R-:W1:Y:S01]  /*0660*/  S2UR UR4, SR_CgaCtaId ;  /* 0x00000000000479c3 */ /* 0x002e620000008800 */
[----:B------:R-:W-:Y:S01]  /*0670*/  UMOV UR5, 0x400 ;  /* 0x0000040000057882 */ /* 0x000fe20000000000 */
[----:B------:R-:W-:Y:S01]  /*0680*/  UMOV UR8, 0x20 ;  /* 0x0000002000087882 */ /* 0x000fe20000000000 */
[----:B------:R-:W-:Y:S01]  /*0690*/  UMOV UR6, 0x80 ;  /* 0x0000008000067882 */ /* 0x000fe20000000000 */
[----:B------:R-:W-:-:S04]  /*06a0*/  UIADD3 UR8, UPT, UPT, -UR8, 0x100000, URZ ;  /* 0x0010000008087890 */ /* 0x000fc8000fffe1ff */
[----:B------:R-:W-:Y:S02]  /*06b0*/  USHF.L.U32 UR9, UR8, 0xb, URZ ;  /* 0x0000000b08097899 */ /* 0x000fe400080006ff */
[----:B------:R-:W-:Y:S02]  /*06c0*/  USHF.L.U32 UR8, UR8, 0x1, URZ ;  /* 0x0000000108087899 */ /* 0x000fe400080006ff */
[----:B------:R-:W-:-:S04]  /*06d0*/  UIADD3 UR6, UPT, UPT, -UR6, 0x100000, URZ ;  /* 0x0010000006067890 */ /* 0x000fc8000fffe1ff */
[----:B------:R-:W-:Y:S02]  /*06e0*/  USHF.L.U32 UR7, UR6, 0xb, URZ ;  /* 0x0000000b06077899 */ /* 0x000fe400080006ff */
[----:B------:R-:W-:Y:S01]  /*06f0*/  USHF.L.U32 UR6, UR6, 0x1, URZ ;  /* 0x0000000106067899 */ /* 0x000fe200080006ff */
[----:B------:R-:W-:Y:S01]  /*0700*/  ELECT P0, URZ, PT ;  /* 0x0000000000ff782f */ /* 0x000fe20003800000 */
[----:B-1----:R-:W-:Y:S01]  /*0710*/  ULEA UR4, UR4, UR5, 0x18 ;  /* 0x0000000504047291 */ /* 0x002fe2000f8ec0ff */
[----:B------:R-:W1:Y:S11]  /*0720*/  FENCE.VIEW.ASYNC.S ;  /* 0x00000000000073c6 */ /* 0x000e760000000000 */
[----:B-1----:R2:W1:Y:S01]  /*0730*/  SYNCS.EXCH.64 URZ, [UR4+0x30], UR8 ;  /* 0x0000300804ff75b2 */ /* 0x0024620008000100 */
[----:B------:R2:W1:Y:S01]  /*0740*/  SYNCS.EXCH.64 URZ, [UR4+0x48], UR6 ;  /* 0x0000480604ff75b2 */ /* 0x0004620008000100 */
[----:B------:R2:W1:Y:S01]  /*0750*/  SYNCS.EXCH.64 URZ, [UR4+0x38], UR8 ;  /* 0x0000380804ff75b2 */ /* 0x0004620008000100 */
[----:B------:R2:W1:Y:S01]  /*0760*/  SYNCS.EXCH.64 URZ, [UR4+0x50], UR6 ;  /* 0x0000500604ff75b2 */ /* 0x0004620008000100 */
[----:B------:R2:W1:Y:S01]  /*0770*/  SYNCS.EXCH.64 URZ, [UR4+0x40], UR8 ;  /* 0x0000400804ff75b2 */ /* 0x0004620008000100 */
[----:B------:R2:W1:Y:S02]  /*0780*/  SYNCS.EXCH.64 URZ, [UR4+0x58], UR6 ;  /* 0x0000580604ff75b2 */ /* 0x0004640008000100 */
[----:B--2---:R-:W-:Y:S01]  /*0790*/  NOP ;  /* 0x0000000000007918 */ /* 0x004fe20000000000 */
.L_x_10:
[----:B------:R-:W2:Y:S01]  /*07a0*/  SHFL.IDX PT, R2, R69, RZ, 0x1f ;  /* 0x00001fff45027589 */ /* 0x000ea200000e0000 */
[----:B------:R-:W-:Y:S01]  /*07b0*/  NOP ;  /* 0x0000000000007918 */ /* 0x000fe20000000000 */
[----:B--2---:R-:W-:-:S13]  /*07c0*/  ISETP.NE.AND P0, PT, R2, 0x3, PT ;  /* 0x000000030200780c */ /* 0x004fda0003f05270 */
[----:B------:R-:W-:Y:S05]  /*07d0*/  @P0 BRA `(.L_x_11) ;  /* 0x0000000000300947 */ /* 0x000fea0003800000 */
[----:B-1----:R-:W1:Y:S01]  /*07e0*/  S2UR UR6, SR_CgaCtaId ;  /* 0x00000000000679c3 */ /* 0x002e620000008800 */
[----:B------:R-:W-:Y:S01]  /*07f0*/  UMOV UR4, 0x400 ;  /* 0x0000040000047882 */ /* 0x000fe20000000000 */
[----:B------:R-:W-:Y:S01]  /*0800*/  UMOV UR5, 0x20 ;  /* 0x0000002000057882 */ /* 0x000fe20000000000 */
[----:B------:R-:W-:Y:S01]  /*0810*/  ELECT P0, URZ, PT ;  /* 0x0000000000ff782f */ /* 0x000fe20003800000 */
[----:B-1----:R-:W-:Y:S02]  /*0820*/  ULEA UR6, UR6, UR4, 0x18 ;  /* 0x0000000406067291 */ /* 0x002fe4000f8ec0ff */
[----:B------:R-:W-:-:S04]  /*0830*/  UIADD3 UR4, UPT, UPT, -UR5, 0x100000, URZ ;  /* 0x0010000005047890 */ /* 0x000fc8000fffe1ff */
[----:B------:R-:W-:Y:S02]  /*0840*/  USHF.L.U32 UR5, UR4, 0xb, URZ ;  /* 0x0000000b04057899 */ /* 0x000fe400080006ff */
[----:B------:R-:W-:Y:S01]  /*0850*/  USHF.L.U32 UR4, UR4, 0x1, URZ ;  /* 0x0000000104047899 */ /* 0x000fe200080006ff */
[----:B------:R-:W1:Y:S11]  /*0860*/  FENCE.VIEW.ASYNC.S ;  /* 0x00000000000073c6 */ /* 0x000e760000000000 */
[----:B-1----:R2:W1:Y:S01]  /*0870*/  SYNCS.EXCH.64 URZ, [UR6+0x60], UR4 ;  /* 0x0000600406ff75b2 */ /* 0x0024620008000100 */
[----:B------:R2:W1:Y:S02]  /*0880*/  SYNCS.EXCH.64 URZ, [UR6+0x68], UR4 ;  /* 0x0000680406ff75b2 */ /* 0x0004640008000100 */
[----:B--2---:R-:W-:Y:S01]  /*0890*/  NOP ;  /* 0x0000000000007918 */ /* 0x004fe20000000000 */
.L_x_11:
[----:B------:R-:W2:Y:S01]  /*08a0*/  SHFL.IDX PT, R2, R69, RZ, 0x1f ;  /* 0x00001fff45027589 */ /* 0x000ea200000e0000 */
[----:B------:R-:W-:Y:S01]  /*08b0*/  NOP ;  /* 0x0000000000007918 */ /* 0x000fe20000000000 */
[----:B--2---:R-:W-:-:S13]  /*08c0*/  ISETP.NE.AND P0, PT, R2, 0x4, PT ;  /* 0x000000040200780c */ /* 0x004fda0003f05270 */
[----:B------:R-:W-:Y:S05]  /*08d0*/  @P0 BRA `(.L_x_12) ;  /* 0x00000000004c0947 */ /* 0x000fea0003800000 */
[----:B-1----:R-:W1:Y:S01]  /*08e0*/  S2UR UR6, SR_CgaCtaId ;  /* 0x00000000000679c3 */ /* 0x002e620000008800 */
[----:B------:R-:W-:Y:S01]  /*08f0*/  UMOV UR4, 0x100 ;  /* 0x0000010000047882 */ /* 0x000fe20000000000 */
[----:B------:R-:W-:Y:S01]  /*0900*/  UMOV UR5, 0x400 ;  /* 0x0000040000057882 */ /* 0x000fe20000000000 */
[----:B------:R-:W-:Y:S01]  /*0910*/  USEL UR4, UR4, 0xe0, UP2 ;  /* 0x000000e004047887 */ /* 0x000fe20009000000 */
[----:B------:R-:W-:Y:S01]  /*0920*/  UMOV UR8, 0x1 ;  /* 0x0000000100087882 */ /* 0x000fe20000000000 */
[----:B------:R-:W-:Y:S01]  /*0930*/  ELECT P0, URZ, PT ;  /* 0x0000000000ff782f */ /* 0x000fe20003800000 */
[----:B------:R-:W-:-:S04]  /*0940*/  UIADD3 UR8, UPT, UPT, -UR8, 0x100000, URZ ;  /* 0x0010000008087890 */ /* 0x000fc8000fffe1ff */
[----:B------:R-:W-:Y:S02]  /*0950*/  USHF.L.U32 UR9, UR8, 0xb, URZ ;  /* 0x0000000b08097899 */ /* 0x000fe400080006ff */
[----:B------:R-:W-:Y:S02]  /*0960*/  USHF.L.U32 UR8, UR8, 0x1, URZ ;  /* 0x0000000108087899 */ /* 0x000fe400080006ff */
[----:B-1----:R-:W-:Y:S02]  /*0970*/  ULEA UR6, UR6, UR5, 0x18 ;  /* 0x0000000506067291 */ /* 0x002fe4000f8ec0ff */
[----:B------:R-:W-:-:S04]  /*0980*/  UIADD3 UR4, UPT, UPT, -UR4, 0x100000, URZ ;  /* 0x0010000004047890 */ /* 0x000fc8000fffe1ff */
[----:B------:R-:W-:Y:S02]  /*0990*/  USHF.L.U32 UR5, UR4, 0xb, URZ ;  /* 0x0000000b04057899 */ /* 0x000fe400080006ff */
[----:B------:R-:W-:Y:S01]  /*09a0*/  USHF.L.U32 UR4, UR4, 0x1, URZ ;  /* 0x0000000104047899 */ /* 0x000fe200080006ff */
[----:B------:R-:W1:Y:S03]  /*09b0*/  FENCE.VIEW.ASYNC.S ;  /* 0x00000000000073c6 */ /* 0x000e660000000000 */
[----:B-1----:R2:W1:Y:S08]  /*09c0*/  SYNCS.EXCH.64 URZ, [UR6+0x70], UR8 ;  /* 0x0000700806ff75b2 */ /* 0x0024700008000100 */
[----:B------:R2:W1:Y:S01]  /*09d0*/  SYNCS.EXCH.64 URZ, [UR6+0x80], UR4 ;  /* 0x0000800406ff75b2 */ /* 0x0004620008000100 */
[----:B------:R2:W1:Y:S01]  /*09e0*/  SYNCS.EXCH.64 URZ, [UR6+0x78], UR8 ;  /* 0x0000780806ff75b2 */ /* 0x0004620008000100 */
[----:B------:R2:W1:Y:S02]  /*09f0*/  SYNCS.EXCH.64 URZ, [UR6+0x88], UR4 ;  /* 0x0000880406ff75b2 */ /* 0x0004640008000100 */
[----:B--2---:R-:W-:Y:S01]  /*0a00*/  NOP ;  /* 0x0000000000007918 */ /* 0x004fe20000000000 */
.L_x_12:
        /* <DEDUP_REMOVED lines=22> */
[----:B------:R2:W1:Y:S01]  /*0b70*/  SYNCS.EXCH.64 URZ, [UR4+0xc0], UR6 ;  /* 0x0000c00604ff75b2 */ /* 0x0004620008000100 */
[----:B------:R2:W1:Y:S01]  /*0b80*/  SYNCS.EXCH.64 URZ, [UR4+0xa8], UR8 ;  /* 0x0000a80804ff75b2 */ /* 0x0004620008000100 */
[----:B------:R2:W1:Y:S02]  /*0b90*/  SYNCS.EXCH.64 URZ, [UR4+0xc8], UR6 ;  /* 0x0000c80604ff75b2 */ /* 0x0004640008000100 */
[----:B--2---:R-:W-:Y:S01]  /*0ba0*/  NOP ;  /* 0x0000000000007918 */ /* 0x004fe20000000000 */
.L_x_13:
        /* <DEDUP_REMOVED lines=13> */
[----:B-1----:R2:W1:Y:S01]  /*0c80*/  SYNCS.EXCH.64 URZ, [UR4+0xd0], UR6 ;  /* 0x0000d00604ff75b2 */ /* 0x0024620008000100 */
[----:B------:R2:W1:Y:S01]  /*0c90*/  SYNCS.EXCH.64 URZ, [UR4+0xe0], UR6 ;  /* 0x0000e00604ff75b2 */ /* 0x0004620008000100 */
[----:B------:R2:W1:Y:S01]  /*0ca0*/  SYNCS.EXCH.64 URZ, [UR4+0xd8], UR6 ;  /* 0x0000d80604ff75b2 */ /* 0x0004620008000100 */
[----:B------:R2:W1:Y:S02]  /*0cb0*/  SYNCS.EXCH.64 URZ, [UR4+0xe8], UR6 ;  /* 0x0000e80604ff75b2 */ /* 0x0004640008000100 */
[----:B--2---:R-:W-:Y:S01]  /*0cc0*/  NOP ;  /* 0x0000000000007918 */ /* 0x004fe20000000000 */
.L_x_14:
[----:B------:R-:W2:Y:S01]  /*0cd0*/  S2UR UR5, SR_CTAID.X ;  /* 0x00000000000579c3 */ /* 0x000ea20000002500 */
[----:B------:R-:W-:-:S05]  /*0ce0*/  CS2R.32 R63, SR_CgaSize ;  /* 0x00000000003f7805 */ /* 0x000fca0000008a00 */
[----:B------:R-:W-:-:S05]  /*0cf0*/  IMAD R63, R63, -0xa0, RZ ;  /* 0xffffff603f3f7824 */ /* 0x000fca00078e02ff */
[----:B-1----:R-:W-:-:S14]  /*0d00*/  R2UR UR7, R63 ;  /* 0x000000003f0772ca */ /* 0x002fdc00000e0000 */
[----:B------:R-:W1:Y:S01]  /*0d10*/  LDCU UR7, c[0x0][UR7+0x2b0] ;  /* 0x00005600070777ac */ /* 0x000e620008000800 */
[----:B------:R-:W-:Y:S01]  /*0d20*/  NOP ;  /* 0x0000000000007918 */ /* 0x000fe20000000000 */
[----:B------:R-:W-:-:S05]  /*0d30*/  CS2R.32 R63, SR_CgaSize ;  /* 0x00000000003f7805 */ /* 0x000fca0000008a00 */
[----:B------:R-:W-:-:S05]  /*0d40*/  IMAD R63, R63, -0xa0, RZ ;  /* 0xffffff603f3f7824 */ /* 0x000fca00078e02ff */
[----:B------:R-:W-:-:S14]  /*0d50*/  R2UR UR6, R63 ;  /* 0x000000003f0672ca */ /* 0x000fdc00000e0000 */
[----:B------:R-:W3:Y:S01]  /*0d60*/  LDCU UR6, c[0x0][UR6+0x2b4] ;  /* 0x00005680060677ac */ /* 0x000ee20008000800 */
[----:B------:R-:W4:Y:S08]  /*0d70*/  S2UR UR4, SR_CTAID.Y ;  /* 0x00000000000479c3 */ /* 0x000f300000002600 */
[----:B------:R-:W3:Y:S01]  /*0d80*/  LDC R10, c[0x0][0xb24] ;  /* 0x0002c900ff0a7b82 */ /* 0x000ee20000000800 */
[----:B--2---:R-:W-:-:S02]  /*0d90*/  I2FP.F32.U32 R63, UR5 ;  /* 0x00000005003f7c45 */ /* 0x004fc40008201000 */
[----:B------:R-:W-:-:S05]  /*0da0*/  CS2R.32 R3, SR_CgaSize ;  /* 0x0000000000037805 */ /* 0x000fca0000008a00 */
[----:B------:R-:W-:-:S06]  /*0db0*/  IMAD R3, R3, -0xa0, RZ ;  /* 0xffffff6003037824 */ /* 0x000fcc00078e02ff */
[----:B------:R-:W2:Y:S01]  /*0dc0*/  LDC R3, c[0x0][R3+0x2a0] ;  /* 0x0000a80003037b82 */ /* 0x000ea20000000800 */
[----:B------:R-:W-:Y:S01]  /*0dd0*/  MOV R15, UR5 ;  /* 0x00000005000f7c02 */ /* 0x000fe20008000f00 */
[----:B-1----:R-:W-:Y:S01]  /*0de0*/  FMUL R63, R63, UR7 ;  /* 0x000000073f3f7c20 */ /* 0x002fe20008400000 */
[----:B----4-:R-:W-:Y:S02]  /*0df0*/  I2FP.F32.U32 R62, UR4 ;  /* 0x00000004003e7c45 */ /* 0x010fe40008201000 */
[----:B------:R-:W-:-:S05]  /*0e00*/  CS2R.32 R2, SR_CgaSize ;  /* 0x0000000000027805 */ /* 0x000fca0000008a00 */
[----:B------:R-:W-:-:S06]  /*0e10*/  IMAD R2, R2, -0xa0, RZ ;  /* 0xffffff6002027824 */ /* 0x000fcc00078e02ff */
[----:B------:R-:W1:Y:S01]  /*0e20*/  LDC R2, c[0x0][R2+0x2a4] ;  /* 0x0000a90002027b82 */ /* 0x000e620000000800 */
[----:B------:R-:W-:Y:S01]  /*0e30*/  MOV R14, UR4 ;  /* 0x00000004000e7c02 */ /* 0x000fe20008000f00 */
[----:B------:R-:W4:Y:S01]  /*0e40*/  F2I.U32.TRUNC.NTZ R63, R63 ;  /* 0x0000003f003f7305 */ /* 0x000f22000020f000 */
[----:B---3--:R-:W-:-:S05]  /*0e50*/  FMUL R62, R62, UR6 ;  /* 0x000000063e3e7c20 */ /* 0x008fca0008400000 */
[----:B------:R-:W-:Y:S01]  /*0e60*/  BAR.SYNC.DEFER_BLOCKING 0x0 ;  /* 0x0000000000007b1d */ /* 0x000fe20000010000 */
[----:B------:R-:W-:-:S05]  /*0e70*/  ISETP.GE.AND P0, PT, R10, 0x1, PT ;  /* 0x000000010a00780c */ /* 0x000fca0003f06270 */
[----:B------:R-:W3:Y:S02]  /*0e80*/  F2I.U32.TRUNC.NTZ R62, R62 ;  /* 0x0000003e003e7305 */ /* 0x000ee4000020f000 */
[----:B------:R-:W1:Y:S01]  /*0e90*/  S2UR UR60, SR_CTAID.Z ;  /* 0x00000000003c79c3 */ /* 0x000e620000002700 */
[----:B----4-:R-:W-:-:S05]  /*0ea0*/  IADD3 R63, PT, PT, -R63, RZ, RZ ;  /* 0x000000ff3f3f7210 */ /* 0x010fca0007ffe1ff */
[----:B--2---:R-:W-:Y:S01]  /*0eb0*/  IMAD R63, R3, R63, UR5 ;  /* 0x00000005033f7e24 */ /* 0x004fe2000f8e023f */
[----:B---3--:R-:W-:-:S05]  /*0ec0*/  IADD3 R62, PT, PT, -R62, RZ, RZ ;  /* 0x000000ff3e3e7210 */ /* 0x008fca0007ffe1ff */
[----:B-1----:R-:W-:Y:S01]  /*0ed0*/  IMAD R62, R2, R62, UR4 ;  /* 0x00000004023e7e24 */ /* 0x002fe2000f8e023e */
[----:B------:R-:W-:Y:S06]  /*0ee0*/  @!P0 BRA `(.L_x_15) ;  /* 0x0000000000b88947 */ /* 0x000fec0003800000 */
[----:B------:R-:W1:Y:S01]  /*0ef0*/  LDC.64 R4, c[0x0][0xb18] ;  /* 0x0002c600ff047b82 */ /* 0x000e620000000a00 */
[----:B------:R-:W-:-:S07]  /*0f00*/  ISETP.NE.AND P0, PT, R10, 0x1, PT ;  /* 0x000000010a00780c */ /* 0x000fce0003f05270 */
[----:B------:R-:W2:Y:S08]  /*0f10*/  LDC R9, c[0x0][0xb0c] ;  /* 0x0002c300ff097b82 */ /* 0x000eb00000000800 */
[----:B------:R-:W3:Y:S08]  /*0f20*/  LDC R12, c[0x0][0x370] ;  /* 0x0000dc00ff0c7b82 */ /* 0x000ef00000000800 */
[----:B------:R-:W4:Y:S01]  /*0f30*/  LDC R11, c[0x0][0x374] ;  /* 0x0000dd00ff0b7b82 */ /* 0x000f220000000800 */
[----:B-1----:R-:W-:-:S07]  /*0f40*/  ISETP.NE.AND P1, PT, R4, 0x1, PT ;  /* 0x000000010400780c */ /* 0x002fce0003f25270 */
[----:B------:R-:W3:Y:S01]  /*0f50*/  LDC.64 R6, c[0x0][0xb10] ;  /* 0x0002c400ff067b82 */ /* 0x000ee20000000a00 */
[----:B--2---:R-:W-:-:S07]  /*0f60*/  ISETP.NE.AND P2, PT, R9, 0x1, PT ;  /* 0x000000010900780c */ /* 0x004fce0003f45270 */
[----:B------:R-:W1:Y:S08]  /*0f70*/  LDC R8, c[0x0][0xb20] ;  /* 0x0002c800ff087b82 */ /* 0x000e700000000800 */
[----:B------:R-:W2:Y:S01]  /*0f80*/  LDC.64 R2, c[0x0][0xb28] ;  /* 0x0002ca00ff027b82 */ /* 0x000ea20000000a00 */
[----:B----4-:R-:W-:-:S04]  /*0f90*/  IMAD.HI.U32 R13, R11, R5, RZ ;  /* 0x000000050b0d7227 */ /* 0x010fc800078e00ff */
[----:B------:R-:W-:-:S04]  /*0fa0*/  IMAD.HI.U32 R5, R14, R5, RZ ;  /* 0x000000050e057227 */ /* 0x000fc800078e00ff */
[----:B---3--:R-:W-:-:S05]  /*0fb0*/  IMAD.HI.U32 R16, R12, R6, RZ ;  /* 0x000000060c107227 */ /* 0x008fca00078e00ff */
[-C--:B------:R-:W-:Y:S01]  /*0fc0*/  @P2 SHF.R.U32.HI R12, RZ, R7.reuse, R16 ;  /* 0x00000007ff0c2219 */ /* 0x080fe20000011610 */
[----:B------:R-:W-:Y:S01]  /*0fd0*/  IMAD.HI.U32 R16, R15, R6, RZ ;  /* 0x000000060f107227 */ /* 0x000fe200078e00ff */
[-C--:B-1----:R-:W-:Y:S02]  /*0fe0*/  @P1 SHF.R.U32.HI R11, RZ, R8.reuse, R13 ;  /* 0x00000008ff0b1219 */ /* 0x082fe4000001160d */
[----:B------:R-:W-:Y:S02]  /*0ff0*/  SHF.R.U32.HI R5, RZ, R8, R5 ;  /* 0x00000008ff057219 */ /* 0x000fe40000011605 */
[----:B------:R-:W-:Y:S02]  /*1000*/  SHF.R.U32.HI R16, RZ, R7, R16 ;  /* 0x00000007ff107219 */ /* 0x000fe40000011610 */
[----:B------:R-:W-:Y:S01]  /*1010*/  SEL R5, R14, R5, !P1 ;  /* 0x000000050e057207 */ /* 0x000fe20004800000 */
[----:B--2---:R-:W-:Y:S01]  /*1020*/  IMAD.HI.U32 R13, R11, R2, RZ ;  /* 0x000000020b0d7227 */ /* 0x004fe200078e00ff */
[----:B------:R-:W-:-:S03]  /*1030*/  SEL R16, R15, R16, !P2 ;  /* 0x000000100f107207 */ /* 0x000fc60005000000 */
[----:B------:R-:W-:Y:S01]  /*1040*/  IMAD.HI.U32 R6, R12, R2, RZ ;  /* 0x000000020c067227 */ /* 0x000fe200078e00ff */
[----:B------:R-:W-:-:S04]  /*1050*/  @P0 SHF.R.U32.HI R11, RZ, R3, R13 ;  /* 0x00000003ff0b0219 */ /* 0x000fc8000001160d */
[----:B------:R-:W-:Y:S01]  /*1060*/  @P0 SHF.R.U32.HI R12, RZ, R3, R6 ;  /* 0x00000003ff0c0219 */ /* 0x000fe20000011606 */
[----:B------:R-:W-:-:S04]  /*1070*/  IMAD R11, R11, R10, RZ ;  /* 0x0000000a0b0b7224 */ /* 0x000fc800078e02ff */
[----:B------:R-:W-:Y:S01]  /*1080*/  IMAD R6, R12, R10, RZ ;  /* 0x0000000a0c067224 */ /* 0x000fe200078e02ff */
[----:B------:R-:W-:-:S04]  /*1090*/  ISETP.GE.AND P1, PT, R5, R11, PT ;  /* 0x0000000b0500720c */ /* 0x000fc80003f26270 */
[----:B------:R-:W-:Y:S01]  /*10a0*/  ISETP.GE.OR P1, PT, R16, R6, P1 ;  /* 0x000000061000720c */ /* 0x000fe20000f26670 */
[----:B------:R-:W-:-:S05]  /*10b0*/  IMAD.HI.U32 R6, R5, R2, RZ ;  /* 0x0000000205067227 */ /* 0x000fca00078e00ff */
[----:B------:R-:W-:-:S04]  /*10c0*/  SHF.R.U32.HI R6, RZ, R3, R6 ;  /* 0x00000003ff067219 */ /* 0x000fc80000011606 */
[----:B------:R-:W-:-:S03]  /*10d0*/  SEL R6, R5, R6, !P0 ;  /* 0x0000000605067207 */ /* 0x000fc60004000000 */
[----:B------:R-:W-:Y:S01]  /*10e0*/  @!P1 IMAD.HI.U32 R7, R16, R2, RZ ;  /* 0x0000000210079227 */ /* 0x000fe200078e00ff */
[----:B------:R-:W-:-:S04]  /*10f0*/  IADD3 R2, PT, PT, -R6, RZ, RZ ;  /* 0x000000ff06027210 */ /* 0x000fc80007ffe1ff */
[----:B------:R-:W-:Y:S01]  /*1100*/  @!P1 SHF.R.U32.HI R3, RZ, R3, R7 ;  /* 0x00000003ff039219 */ /* 0x000fe20000011607 */
[----:B------:R-:W-:Y:S01]  /*1110*/  IMAD R2, R10, R2, R5 ;  /* 0x000000020a027224 */ /* 0x000fe200078e0205 */
[----:B------:R-:W-:Y:S02]  /*1120*/  IADD3 R7, PT, PT, -R5, RZ, RZ ;  /* 0x000000ff05077210 */ /* 0x000fe40007ffe1ff */
[----:B------:R-:W-:-:S03]  /*1130*/  @!P1 SEL R3, R16, R3, !P0 ;  /* 0x0000000310039207 */ /* 0x000fc60004000000 */
[----:B------:R-:W-:Y:S02]  /*1140*/  IMAD R7, R4, R7, R14 ;  /* 0x0000000704077224 */ /* 0x000fe400078e020e */
[--C-:B------:R-:W-:Y:S02]  /*1150*/  @!P1 IMAD.IADD R6, R6, 0x1, -R3.reuse ;  /* 0x0000000106069824 */ /* 0x100fe400078e0a03 */
[----:B------:R-:W-:Y:S01]  /*1160*/  @!P1 IMAD R3, R2, R12, R3 ;  /* 0x0000000c02039224 */ /* 0x000fe200078e0203 */
[----:B------:R-:W-:Y:S01]  /*1170*/  IADD3 R2, PT, PT, -R16, RZ, RZ ;  /* 0x000000ff10027210 */ /* 0x000fe20007ffe1ff */
[----:B------:R-:W-:Y:S02]  /*1180*/  @!P1 IMAD R5, R6, R10, R16 ;  /* 0x0000000a06059224 */ /* 0x000fe400078e0210 */
[----:B------:R-:W-:Y:S02]  /*1190*/  @!P1 IMAD.MOV.U32 R16, RZ, RZ, R3 ;  /* 0x000000ffff109224 */ /* 0x000fe400078e0003 */
[----:B------:R-:W-:-:S02]  /*11a0*/  IMAD R2, R9, R2, R15 ;  /* 0x0000000209027224 */ /* 0x000fc400078e020f */
[----:B------:R-:W-:Y:S02]  /*11b0*/  IMAD R14, R5, R4, R7 ;  /* 0x00000004050e7224 */ /* 0x000fe400078e0207 */
[----:B------:R-:W-:Y:S02]  /*11c0*/  IMAD R15, R16, R9, R2 ;  /* 0x00000009100f7224 */ /* 0x000fe400078e0202 */
.L_x_15:
[----:B------:R-:W1:Y:S01]  /*11d0*/  LDCU UR4, c[0x0][0xb30] ;  /* 0x00016600ff0477ac */ /* 0x000e620008000800 */
[----:B------:R-:W2:Y:S08]  /*11e0*/  S2UR UR53, SR_CgaCtaId ;  /* 0x00000000003579c3 */ /* 0x000eb00000008800 */
[----:B------:R-:W3:Y:S01]  /*11f0*/  LDC R26, c[0x0][0xb24] ;  /* 0x0002c900ff1a7b82 */ /* 0x000ee20000000800 */
[----:B-1----:R-:W-:-:S09]  /*1200*/  UISETP.NE.AND UP1, UPT, UR4, 0x1, UPT ;  /* 0x000000010400788c */ /* 0x002fd2000bf25270 */
[----:B--2---:R-:W-:Y:S05]  /*1210*/  BRA.U UP1, `(.L_x_16) ;  /* 0x0000000101407547 */ /* 0x004fea000b800000 */
[----:B------:R-:W1:Y:S08]  /*1220*/  LDC.64 R4, c[0x0][0xb10] ;  /* 0x0002c400ff047b82 */ /* 0x000e700000000a00 */
[----:B------:R-:W2:Y:S08]  /*1230*/  LDC.64 R2, c[0x0][0xb18] ;  /* 0x0002c600ff027b82 */ /* 0x000eb00000000a00 */
[----:B------:R-:W4:Y:S08]  /*1240*/  LDC R6, c[0x0][0xb20] ;  /* 0x0002c800ff067b82 */ /* 0x000f300000000800 */
[----:B------:R-:W3:Y:S01]  /*1250*/  LDC R7, c[0x0][0xb0c] ;  /* 0x0002c300ff077b82 */ /* 0x000ee20000000800 */
[----:B-1----:R-:W-:-:S05]  /*1260*/  IMAD.HI.U32 R4, R15, R4, RZ ;  /* 0x000000040f047227 */ /* 0x002fca00078e00ff */
[----:B------:R-:W-:Y:S01]  /*1270*/  SHF.R.U32.HI R4, RZ, R5, R4 ;  /* 0x00000005ff047219 */ /* 0x000fe20000011604 */
[----:B--2---:R-:W-:Y:S01]  /*1280*/  IMAD.HI.U32 R3, R14, R3, RZ ;  /* 0x000000030e037227 */ /* 0x004fe200078e00ff */
[----:B------:R-:W-:-:S04]  /*1290*/  ISETP.NE.AND P0, PT, R2, 0x1, PT ;  /* 0x000000010200780c */ /* 0x000fc80003f05270 */
[----:B----4-:R-:W-:-:S04]  /*12a0*/  SHF.R.U32.HI R3, RZ, R6, R3 ;  /* 0x00000006ff037219 */ /* 0x010fc80000011603 */
[----:B------:R-:W-:Y:S02]  /*12b0*/  SEL R3, R14, R3, !P0 ;  /* 0x000000030e037207 */ /* 0x000fe40004000000 */
[----:B---3--:R-:W-:-:S04]  /*12c0*/  ISETP.NE.AND P1, PT, R7, 0x1, PT ;  /* 0x000000010700780c */ /* 0x008fc80003f25270 */
[----:B------:R-:W-:-:S05]  /*12d0*/  SEL R4, R15, R4, !P1 ;  /* 0x000000040f047207 */ /* 0x000fca0004800000 */
[----:B------:R-:W-:Y:S02]  /*12e0*/  IMAD.IADD R5, R3, 0x1, -R4 ;  /* 0x0000000103057824 */ /* 0x000fe400078e0a04 */
[----:B------:R-:W-:Y:S02]  /*12f0*/  IMAD.IADD R3, R4, 0x1, -R3 ;  /* 0x0000000104037824 */ /* 0x000fe400078e0a03 */
[----:B------:R-:W-:Y:S02]  /*1300*/  IMAD R15, R5, R7, R15 ;  /* 0x00000007050f7224 */ /* 0x000fe400078e020f */
[----:B------:R-:W-:-:S07]  /*1310*/  IMAD R14, R3, R2, R14 ;  /* 0x00000002030e7224 */ /* 0x000fce00078e020e */
.L_x_16:
[----:B------:R-:W-:Y:S01]  /*1320*/  BAR.SYNC.DEFER_BLOCKING 0x0 ;  /* 0x0000000000007b1d */ /* 0x000fe20000010000 */
[----:B------:R-:W-:Y:S01]  /*1330*/  UISETP.NE.AND UP1, UPT, UR10, 0x2, UPT ;  /* 0x000000020a00788c */ /* 0x000fe2000bf25270 */
[----:B------:R-:W-:Y:S02]  /*1340*/  ISETP.NE.OR P5, PT, R0, 0x2, !P5 ;  /* 0x000000020000780c */ /* 0x000fe40006fa5670 */
[----:B------:R-:W-:-:S06]  /*1350*/  LOP3.LUT R2, R75, 0x1f, RZ, 0xc0, !PT ;  /* 0x0000001f4b027812 */ /* 0x000fcc00078ec0ff */
[----:B------:R-:W-:Y:S05]  /*1360*/  BRA.U UP1, `(.L_x_17) ;  /* 0x0000001501587547 */ /* 0x000fea000b800000 */
[----:B------:R-:W1:Y:S01]  /*1370*/  LDCU UR6, c[0x0][0x38c] ;  /* 0x00007180ff0677ac */ /* 0x000e620008000800 */
[----:B------:R-:W2:Y:S01]  /*1380*/  LDC R8, c[0x0][0x370] ;  /* 0x0000dc00ff087b82 */ /* 0x000ea20000000800 */
[----:B------:R-:W-:Y:S01]  /*1390*/  PLOP3.LUT P1, PT, PT, PT, UP2, 0x80, 0x8 ;  /* 0x000000000008781c */ /* 0x000fe20003f2f028 */
[----:B------:R-:W-:Y:S01]  /*13a0*/  IMAD.MOV.U32 R17, RZ, RZ, 0x1 ;  /* 0x00000001ff117424 */ /* 0x000fe200078e00ff */
[----:B------:R-:W-:Y:S01]  /*13b0*/  ISETP.EQ.OR P4, PT, R2, RZ, P5 ;  /* 0x000000ff0200720c */ /* 0x000fe20002f82670 */
[----:B------:R-:W-:Y:S01]  /*13c0*/  IMAD.MOV.U32 R16, RZ, RZ, RZ ;  /* 0x000000ffff107224 */ /* 0x000fe200078e00ff */
[----:B------:R-:W-:Y:S02]  /*13d0*/  PLOP3.LUT P1, PT, P1, PT, PT, 0x8, 0x80 ;  /* 0x000000000080781c */ /* 0x000fe40000f2e170 */
[----:B------:R-:W-:Y:S01]  /*13e0*/  CS2R R12, SRZ ;  /* 0x00000000000c7805 */ /* 0x000fe2000001ff00 */
[----:B------:R-:W-:Y:S01]  /*13f0*/  IMAD.MOV.U32 R11, RZ, RZ, 0x1 ;  /* 0x00000001ff0b7424 */ /* 0x000fe200078e00ff */
[----:B------:R-:W4:Y:S01]  /*1400*/  LDC R0, c[0x0][0x374] ;  /* 0x0000dd00ff007b82 */ /* 0x000f220000000800 */
[----:B------:R-:W2:Y:S01]  /*1410*/  LDCU.64 UR38, c[0x0][0x348] ;  /* 0x00006900ff2677ac */ /* 0x000ea20008000a00 */
[----:B------:R-:W-:Y:S01]  /*1420*/  UMOV UR29, URZ ;  /* 0x000000ff001d7c82 */ /* 0x000fe20008000000 */
[----:B-1----:R-:W-:-:S02]  /*1430*/  UIADD3 UR5, UPT, UPT, UR6, 0x7f, URZ ;  /* 0x0000007f06057890 */ /* 0x002fc4000fffe0ff */
[----:B------:R-:W-:Y:S02]  /*1440*/  UIADD3 UR54, UPT, UPT, UR6, 0xfe, URZ ;  /* 0x000000fe06367890 */ /* 0x000fe4000fffe0ff */
[----:B------:R-:W-:-:S04]  /*1450*/  USHF.R.S32.HI UR4, URZ, 0x1f, UR5 ;  /* 0x0000001fff047899 */ /* 0x000fc80008011405 */
[----:B------:R-:W-:-:S04]  /*1460*/  ULEA.HI UR4, UR4, UR5, URZ, 0x7 ;  /* 0x0000000504047291 */ /* 0x000fc8000f8f38ff */
[----:B------:R-:W-:Y:S02]  /*1470*/  USHF.R.S32.HI UR46, URZ, 0x7, UR4 ;  /* 0x00000007ff2e7899 */ /* 0x000fe40008011404 */
[----:B------:R-:W-:Y:S02]  /*1480*/  UIADD3 UR4, UPT, UPT, UR6, -0x1, URZ ;  /* 0xffffffff06047890 */ /* 0x000fe4000fffe0ff */
[----:B------:R-:W-:Y:S02]  /*1490*/  UISETP.LT.U32.AND UP0, UPT, UR46, 0x3, UPT ;  /* 0x000000032e00788c */ /* 0x000fe4000bf01070 */
[----:B------:R-:W-:Y:S02]  /*14a0*/  UISETP.GE.U32.AND UP1, UPT, UR4, -0xff, UPT ;  /* 0xffffff010400788c */ /* 0x000fe4000bf26070 */
[----:B------:R-:W-:-:S04]  /*14b0*/  USEL UR45, UR46, 0x3, UP0 ;  /* 0x000000032e2d7887 */ /* 0x000fc80008000000 */
[----:B------:R-:W-:Y:S02]  /*14c0*/  UIADD3 UR37, UPT, UPT, UR45, -0x1, URZ ;  /* 0xffffffff2d257890 */ /* 0x000fe4000fffe0ff */
[----:B------:R-:W-:-:S03]  /*14d0*/  UIADD3 UR47, UPT, UPT, UR46, -UR45, URZ ;  /* 0x8000002d2e2f7290 */ /* 0x000fc6000fffe0ff */
[----:B------:R-:W-:-:S04]  /*14e0*/  @UP1 UIADD3 UR37, UPT, UPT, UR45, URZ, URZ ;  /* 0x000000ff2d251290 */ /* 0x000fc8000fffe0ff */
[----:B--2---:R-:W-:-:S12]  /*14f0*/  UIADD3 UR37, UPT, UPT, UR37, 0x1, URZ ;  /* 0x0000000125257890 */ /* 0x004fd8000fffe0ff */
.L_x_39:
[----:B------:R-:W-:Y:S01]  /*1500*/  UISETP.NE.AND UP0, UPT, UR53, URZ, UPT ;  /* 0x000000ff3500728c */ /* 0x000fe2000bf05270 */
[----:B------:R-:W1:Y:S08]  /*1510*/  S2UR UR53, SR_CgaCtaId ;  /* 0x00000000003579c3 */ /* 0x000e700000008800 */
[----:B------:R-:W-:Y:S05]  /*1520*/  BRA.U UP0, `(.L_x_18) ;  /* 0x0000000100347547 */ /* 0x000fea000b800000 */
[----:B------:R-:W2:Y:S01]  /*1530*/  S2R R2, SR_CgaCtaId ;  /* 0x0000000000027919 */ /* 0x000ea20000008800 */
[----:B------:R-:W-:-:S04]  /*1540*/  MOV R3, 0x400 ;  /* 0x0000040000037802 */ /* 0x000fc80000000f00 */
[----:B--2---:R-:W-:Y:S02]  /*1550*/  LEA R2, R2, R3, 0x18 ;  /* 0x0000000302027211 */ /* 0x004fe400078ec0ff */
[----:B------:R-:W-:-:S03]  /*1560*/  SHF.L.U32 R3, R11, 0x1f, RZ ;  /* 0x0000001f0b037819 */ /* 0x000fc600000006ff */
[----:B------:R-:W-:-:S04]  /*1570*/  IMAD R2, R12, 0x8, R2 ;  /* 0x000000080c027824 */ /* 0x000fc800078e0202 */
[----:B------:R-:W2:Y:S02]  /*1580*/  SYNCS.PHASECHK.TRANS64.TRYWAIT P0, [R2+URZ+0xe0], R3 ;  /* 0x0000e003020075a7 */ /* 0x000ea400080011ff */
[----:B--2---:R-:W-:Y:S05]  /*1590*/  @!P0 BRA `(.L_x_19) ;  /* 0x0000005c00cc8947 */ /* 0x004fea0003800000 */
.L_x_118:
[----:B------:R-:W-:Y:S01]  /*15a0*/  VIADD R12, R12, 0x1 ;  /* 0x000000010c0c7836 */ /* 0x000fe20000000000 */
[----:B------:R2:W-:Y:S04]  /*15b0*/  SYNCS.ARRIVE.TRANS64.A1T0 RZ, [R2+URZ+0xd0], RZ ;  /* 0x0000d0ff02ff79a7 */ /* 0x0005e800081000ff */
[----:B------:R-:W-:-:S04]  /*15c0*/  ISETP.NE.AND P0, PT, R12, 0x2, PT ;  /* 0x000000020c00780c */ /* 0x000fc80003f05270 */
[----:B------:R-:W-:Y:S02]  /*15d0*/  SEL R12, R12, RZ, P0 ;  /* 0x000000ff0c0c7207 */ /* 0x000fe40000000000 */
[----:B--2---:R-:W-:-:S04]  /*15e0*/  SEL R2, RZ, 0x1, P0 ;  /* 0x00000001ff027807 */ /* 0x004fc80000000000 */
[----:B------:R-:W-:-:S07]  /*15f0*/  LOP3.LUT R11, R11, R2, RZ, 0x3c, !PT ;  /* 0x000000020b0b7212 */ /* 0x000fce00078e3cff */
.L_x_18:
[----:B------:R-:W-:Y:S01]  /*1600*/  UMOV UR23, 0x400 ;  /* 0x0000040000177882 */ /* 0x000fe20000000000 */
[----:B------:R-:W-:Y:S01]  /*1610*/  SHF.L.U32 R2, R17, 0x1f, RZ ;  /* 0x0000001f11027819 */ /* 0x000fe200000006ff */
[----:B-1----:R-:W-:Y:S01]  /*1620*/  ULEA UR23, UR53, UR23, 0x18 ;  /* 0x0000001735177291 */ /* 0x002fe2000f8ec0ff */
[----:B------:R-:W-:Y:S01]  /*1630*/  R2UR UR59, R15 ;  /* 0x000000000f3b72ca */ /* 0x000fe200000e0000 */
[----:B------:R-:W-:Y:S01]  /*1640*/  UISETP.GE.U32.AND UP0, UPT, UR54, 0xff, UPT ;  /* 0x000000ff3600788c */ /* 0x000fe2000bf06070 */
[----:B------:R-:W-:Y:S01]  /*1650*/  R2UR UR27, R14 ;  /* 0x000000000e1b72ca */ /* 0x000fe200000e0000 */
[----:B------:R-:W-:Y:S01]  /*1660*/  ULEA UR4, UR29, UR23, 0x3 ;  /* 0x000000171d047291 */ /* 0x000fe2000f8e18ff */
[----:B------:R-:W-:-:S08]  /*1670*/  UMOV UR21, URZ ;  /* 0x000000ff00157c82 */ /* 0x000fd00008000000 */
[----:B------:R1:W2:Y:S01]  /*1680*/  SYNCS.PHASECHK.TRANS64.TRYWAIT P2, [UR4+0x18], R2 ;  /* 0x00001802ff0075a7 */ /* 0x0002a20008041104 */
[----:B------:R-:W-:Y:S02]  /*1690*/  USHF.L.U32 UR59, UR59, 0x6, URZ ;  /* 0x000000063b3b7899 */ /* 0x000fe400080006ff */
[----:B------:R-:W-:Y:S01]  /*16a0*/  USHF.L.U32 UR27, UR27, 0x6, URZ ;  /* 0x000000061b1b7899 */ /* 0x000fe200080006ff */
[----:B------:R-:W-:Y:S11]  /*16b0*/  BRA.U !UP0, `(.L_x_20) ;  /* 0x00000005083c7547 */ /* 0x000ff6000b800000 */
[----:B------:R-:W-:Y:S01]  /*16c0*/  UMOV UR22, URZ ;  /* 0x000000ff00167c82 */ /* 0x000fe20008000000 */
[----:B------:R-:W-:-:S05]  /*16d0*/  UMOV UR13, UR29 ;  /* 0x0000001d000d7c82 */ /* 0x000fca0008000000 */
.L_x_27:
[----:B------:R-:W-:Y:S01]  /*16e0*/  ULEA UR57, UR13, UR23, 0x3 ;  /* 0x000000170d397291 */ /* 0x000fe2000f8e18ff */
[----:B--2---:R-:W-:Y:S01]  /*16f0*/  @!P5 MOV R3, 0x10000 ;  /* 0x000100000003d802 */ /* 0x004fe20000000f00 */
[----:B--2---:R-:W-:Y:S10]  /*1700*/  @P2 BRA `(.L_x_21) ;  /* 0x00000000000c2947 */ /* 0x004ff40003800000 */
[----:B------:R-:W-:-:S04]  /*1710*/  SHF.L.U32 R4, R17, 0x1f, RZ ;  /* 0x0000001f11047819 */ /* 0x000fc800000006ff */
[----:B------:R-:W2:Y:S02]  /*1720*/  SYNCS.PHASECHK.TRANS64.TRYWAIT P0, [UR57+0x18], R4 ;  /* 0x00001804ff0075a7 */ /* 0x000ea40008001139 */
[----:B--2---:R-:W-:Y:S05]  /*1730*/  @!P0 BRA `(.L_x_22) ;  /* 0x0000005c00788947 */ /* 0x004fea0003800000 */
.L_x_21:
[----:B------:R2:W-:Y:S01]  /*1740*/  @!P5 SYNCS.ARRIVE.TRANS64 RZ, [UR57], R3 ;  /* 0x00000003ffffd9a7 */ /* 0x0005e20008000039 */
[----:B------:R-:W-:Y:S04]  /*1750*/  BSSY.RECONVERGENT B0, `(.L_x_23) ;  /* 0x0000003000007945 */ /* 0x000fe80003800200 */
[----:B------:R-:W-:Y:S05]  /*1760*/  @P4 BRA `(.L_x_24) ;  /* 0x0000000000044947 */ /* 0x000fea0003800000 */
[----:B------:R-:W-:Y:S05]  /*1770*/  BPT.TRAP 0x1 ;  /* 0x000000040000795c */ /* 0x000fea0000300000 */
.L_x_24:
[----:B------:R-:W-:Y:S05]  /*1780*/  BSYNC.RECONVERGENT B0 ;  /* 0x0000000000007941 */ /* 0x000fea0003800200 */
.L_x_23:
[----:B------:R-:W-:Y:S01]  /*1790*/  UIADD3 UR4, UPT, UPT, UR13, 0x1, URZ ;  /* 0x000000010d047890 */ /* 0x000fe2000fffe0ff */
[----:B------:R-:W-:Y:S01]  /*17a0*/  BSSY.RECONVERGENT B0, `(.L_x_25) ;  /* 0x000003b000007945 */ /* 0x000fe20003800200 */
[----:B------:R-:W-:Y:S02]  /*17b0*/  ELECT P0, URZ, PT ;  /* 0x0000000000ff782f */ /* 0x000fe40003800000 */
[----:B------:R-:W-:-:S04]  /*17c0*/  UISETP.NE.AND UP0, UPT, UR4, 0x3, UPT ;  /* 0x000000030400788c */ /* 0x000fc8000bf05270 */
[----:B------:R-:W-:Y:S02]  /*17d0*/  USEL UR5, URZ, 0x1, UP0 ;  /* 0x00000001ff057887 */ /* 0x000fe40008000000 */
[----:B------:R-:W-:-:S04]  /*17e0*/  USEL UR29, UR4, URZ, UP0 ;  /* 0x000000ff041d7287 */ /* 0x000fc80008000000 */
[----:B------:R-:W-:Y:S01]  /*17f0*/  ULEA UR4, UR29, UR23, 0x3 ;  /* 0x000000171d047291 */ /* 0x000fe2000f8e18ff */
[----:B------:R-:W-:-:S04]  /*1800*/  LOP3.LUT R17, R17, UR5, RZ, 0x3c, !PT ;  /* 0x0000000511117c12 */ /* 0x000fc8000f8e3cff */
[----:B-1----:R-:W-:-:S04]  /*1810*/  SHF.L.U32 R2, R17, 0x1f, RZ ;  /* 0x0000001f11027819 */ /* 0x002fc800000006ff */
[----:B------:R1:W1:Y:S01]  /*1820*/  SYNCS.PHASECHK.TRANS64.TRYWAIT P2, [UR4+0x18], R2 ;  /* 0x00001802ff0075a7 */ /* 0x0002620008041104 */
[----:B------:R-:W-:Y:S05]  /*1830*/  @!P0 BRA `(.L_x_26) ;  /* 0x0000000000c48947 */ /* 0x000fea0003800000 */
[----:B------:R-:W-:Y:S02]  /*1840*/  ULEA UR4, UR13, UR23, 0xf ;  /* 0x000000170d047291 */ /* 0x000fe4000f8e78ff */
[----:B------:R-:W-:Y:S02]  /*1850*/  UIADD3 UR6, UP1, UPT, UR38, 0x80, URZ ;  /* 0x0000008026067890 */ /* 0x000fe4000ff3e0ff */
[----:B------:R-:W-:Y:S02]  /*1860*/  USHF.L.U32 UR58, UR22, 0x7, URZ ;  /* 0x00000007163a7899 */ /* 0x000fe400080006ff */
[----:B------:R-:W-:Y:S02]  /*1870*/  UIADD3 UR14, UP0, UPT, UR38, 0x180, URZ ;  /* 0x00000180260e7890 */ /* 0x000fe4000ff1e0ff */
[----:B------:R-:W-:Y:S02]  /*1880*/  UIADD3.X UR7, UPT, UPT, URZ, UR39, URZ, UP1, !UPT ;  /* 0x00000027ff077290 */ /* 0x000fe40008ffe4ff */
[----:B------:R-:W-:-:S02]  /*1890*/  UIADD3 UR56, UPT, UPT, UR4, 0x6800, URZ ;  /* 0x0000680004387890 */ /* 0x000fc4000fffe0ff */
[----:B------:R-:W-:Y:S02]  /*18a0*/  UIADD3 UR50, UPT, UPT, UR58, 0x20, URZ ;  /* 0x000000203a327890 */ /* 0x000fe4000fffe0ff */
[----:B------:R-:W-:Y:S02]  /*18b0*/  UIADD3 UR48, UPT, UPT, UR4, 0x8800, URZ ;  /* 0x0000880004307890 */ /* 0x000fe4000fffe0ff */
[----:B------:R-:W-:Y:S02]  /*18c0*/  UIADD3 UR42, UPT, UPT, UR58, 0x40, URZ ;  /* 0x000000403a2a7890 */ /* 0x000fe4000fffe0ff */
[----:B------:R-:W-:Y:S02]  /*18d0*/  UIADD3 UR40, UPT, UPT, UR4, 0xa800, URZ ;  /* 0x0000a80004287890 */ /* 0x000fe4000fffe0ff */
[----:B------:R-:W-:Y:S02]  /*18e0*/  UIADD3 UR34, UPT, UPT, UR58, 0x60, URZ ;  /* 0x000000603a227890 */ /* 0x000fe4000fffe0ff */
[----:B------:R-:W-:-:S02]  /*18f0*/  UIADD3 UR32, UPT, UPT, UR4, 0xc800, URZ ;  /* 0x0000c80004207890 */ /* 0x000fc4000fffe0ff */
[----:B------:R-:W-:Y:S02]  /*1900*/  UIADD3.X UR15, UPT, UPT, URZ, UR39, URZ, UP0, !UPT ;  /* 0x00000027ff0f7290 */ /* 0x000fe400087fe4ff */
[----:B------:R-:W-:Y:S02]  /*1910*/  UIADD3 UR24, UPT, UPT, UR4, 0x1e800, URZ ;  /* 0x0001e80004187890 */ /* 0x000fe4000fffe0ff */
[----:B------:R-:W-:Y:S01]  /*1920*/  UIADD3 UR8, UPT, UPT, UR4, 0x20800, URZ ;  /* 0x0002080004087890 */ /* 0x000fe2000fffe0ff */
[----:B------:R-:W-:Y:S01]  /*1930*/  UMOV UR30, 0x0 ;  /* 0x00000000001e7882 */ /* 0x000fe20000000000 */
[----:B------:R-:W-:Y:S01]  /*1940*/  UMOV UR31, 0x10000000 ;  /* 0x10000000001f7882 */ /* 0x000fe20000000000 */
[----:B------:R-:W-:Y:S01]  /*1950*/  UMOV UR49, UR57 ;  /* 0x0000003900317c82 */ /* 0x000fe20008000000 */
[----:B------:R-:W-:Y:S01]  /*1960*/  UMOV UR51, UR59 ;  /* 0x0000003b00337c82 */ /* 0x000fe20008000000 */
[----:B------:R-:W-:Y:S01]  /*1970*/  UMOV UR52, UR60 ;  /* 0x0000003c00347c82 */ /* 0x000fe20008000000 */
[----:B------:R-:W-:Y:S01]  /*1980*/  UMOV UR41, UR57 ;  /* 0x0000003900297c82 */ /* 0x000fe20008000000 */
[----:B------:R-:W-:Y:S01]  /*1990*/  UMOV UR43, UR59 ;  /* 0x0000003b002b7c82 */ /* 0x000fe20008000000 */
[----:B------:R-:W-:Y:S01]  /*19a0*/  UMOV UR44, UR60 ;  /* 0x0000003c002c7c82 */ /* 0x000fe20008000000 */
[----:B------:R-:W-:Y:S01]  /*19b0*/  UTMALDG.3D [UR56], [UR6], desc[UR30] ;  /* 0x00001e38060075b4 */ /* 0x000fe20008011000 */
[----:B------:R-:W-:Y:S01]  /*19c0*/  UMOV UR33, UR57 ;  /* 0x0000003900217c82 */ /* 0x000fe20008000000 */
        /* <DEDUP_REMOVED lines=10> */
[----:B------:R-:W-:Y:S01]  /*1a70*/  UIADD3 UR16, UPT, UPT, UR4, 0x22800, URZ ;  /* 0x0002280004107890 */ /* 0x000fe2000fffe0ff */
[----:B------:R-:W-:Y:S01]  /*1a80*/  UMOV UR17, UR57 ;  /* 0x0000003900117c82 */ /* 0x000fe20008000000 */
[----:B------:R-:W-:Y:S01]  /*1a90*/  UMOV UR19, UR27 ;  /* 0x0000001b00137c82 */ /* 0x000fe20008000000 */
[----:B------:R-:W-:Y:S01]  /*1aa0*/  UTMALDG.3D [UR40], [UR6], desc[UR30] ;  /* 0x00001e28060075b4 */ /* 0x000fe20008011000 */
[----:B------:R-:W-:Y:S01]  /*1ab0*/  UMOV UR20, UR60 ;  /* 0x0000003c00147c82 */ /* 0x000fe20008000000 */
[----:B------:R-:W-:Y:S01]  /*1ac0*/  UMOV UR18, UR42 ;  /* 0x0000002a00127c82 */ /* 0x000fe20008000000 */
[----:B------:R-:W-:Y:S01]  /*1ad0*/  UTMALDG.3D [UR32], [UR6], desc[UR30] ;  /* 0x00001e20060075b4 */ /* 0x000fe20008011000 */
[----:B------:R-:W-:Y:S01]  /*1ae0*/  UTMALDG.3D [UR24], [UR14], desc[UR30] ;  /* 0x00001e180e0075b4 */ /* 0x000fe20008011000 */
[----:B------:R2:W-:Y:S01]  /*1af0*/  UTMALDG.3D [UR8], [UR14], desc[UR30] ;  /* 0x00001e080e0075b4 */ /* 0x0005e20008011000 */
[----:B------:R1:W-:Y:S01]  /*1b00*/  UTMALDG.3D [UR16], [UR14], desc[UR30] ;  /* 0x00001e100e0075b4 */ /* 0x0003e20008011000 */
[----:B--2---:R-:W-:Y:S01]  /*1b10*/  UIADD3 UR8, UPT, UPT, UR4, 0x24800, URZ ;  /* 0x0002480004087890 */ /* 0x004fe2000fffe0ff */
[----:B------:R-:W-:-:S08]  /*1b20*/  UMOV UR10, UR34 ;  /* 0x00000022000a7c82 */ /* 0x000fd00008000000 */
[----:B------:R2:W-:Y:S02]  /*1b30*/  UTMALDG.3D [UR8], [UR14], desc[UR30] ;  /* 0x00001e080e0075b4 */ /* 0x0005e40008011000 */
[----:B--2---:R-:W-:Y:S01]  /*1b40*/  NOP ;  /* 0x0000000000007918 */ /* 0x004fe20000000000 */
.L_x_26:
[----:B-1----:R-:W-:Y:S05]  /*1b50*/  BSYNC.RECONVERGENT B0 ;  /* 0x0000000000007941 */ /* 0x002fea0003800200 */
.L_x_25:
[----:B------:R-:W-:Y:S01]  /*1b60*/  UIADD3 UR22, UPT, UPT, UR22, 0x1, URZ ;  /* 0x0000000116167890 */ /* 0x000fe2000fffe0ff */
[----:B------:R-:W-:Y:S01]  /*1b70*/  UMOV UR13, UR29 ;  /* 0x0000001d000d7c82 */ /* 0x000fe20008000000 */
[----:B------:R-:W-:Y:S02]  /*1b80*/  UMOV UR21, UR37 ;  /* 0x0000002500157c82 */ /* 0x000fe40008000000 */
[----:B------:R-:W-:-:S09]  /*1b90*/  UISETP.NE.AND UP0, UPT, UR22, UR37, UPT ;  /* 0x000000251600728c */ /* 0x000fd2000bf05270 */
[----:B------:R-:W-:Y:S05]  /*1ba0*/  BRA.U UP0, `(.L_x_27) ;  /* 0xfffffff900cc7547 */ /* 0x000fea000b83ffff */
.L_x_20:
[----:B------:R-:W-:Y:S01]  /*1bb0*/  ULEA UR4, UR29, UR23, 0x3 ;  /* 0x000000171d047291 */ /* 0x000fe2000f8e18ff */
[----:B-1----:R-:W-:Y:S01]  /*1bc0*/  SHF.L.U32 R2, R17, 0x1f, RZ ;  /* 0x0000001f11027819 */ /* 0x002fe200000006ff */
[----:B------:R-:W-:Y:S01]  /*1bd0*/  @!P1 SYNCS.ARRIVE.TRANS64.A1T0 RZ, [UR23+0x68], RZ ;  /* 0x000068ffffff99a7 */ /* 0x000fe20008100017 */
[----:B------:R-:W-:-:S06]  /*1be0*/  UISETP.GT.AND UP0, UPT, UR46, UR45, UPT ;  /* 0x0000002d2e00728c */ /* 0x000fcc000bf04270 */
[----:B------:R1:W1:Y:S03]  /*1bf0*/  SYNCS.PHASECHK.TRANS64.TRYWAIT P1, [UR4+0x18], R2 ;  /* 0x00001802ff0075a7 */ /* 0x0002660008021104 */
[----:B------:R-:W-:Y:S05]  /*1c00*/  BRA.U !UP0, `(.L_x_28) ;  /* 0x0000000508387547 */ /* 0x000fea000b800000 */
[----:B------:R-:W-:Y:S01]  /*1c10*/  UIADD3 UR22, UPT, UPT, UR47, UR21, URZ ;  /* 0x000000152f167290 */ /* 0x000fe2000fffe0ff */
[----:B------:R-:W-:-:S11]  /*1c20*/  UMOV UR13, UR29 ;  /* 0x0000001d000d7c82 */ /* 0x000fd60008000000 */
.L_x_35:
[----:B------:R-:W-:Y:S01]  /*1c30*/  ULEA UR57, UR13, UR23, 0x3 ;  /* 0x000000170d397291 */ /* 0x000fe2000f8e18ff */
[----:B--2---:R-:W-:Y:S01]  /*1c40*/  @!P5 MOV R3, 0x10000 ;  /* 0x000100000003d802 */ /* 0x004fe20000000f00 */
[----:B-1----:R-:W-:Y:S10]  /*1c50*/  @P1 BRA `(.L_x_29) ;  /* 0x00000000000c1947 */ /* 0x002ff40003800000 */
[----:B------:R-:W-:-:S04]  /*1c60*/  SHF.L.U32 R4, R17, 0x1f, RZ ;  /* 0x0000001f11047819 */ /* 0x000fc800000006ff */
[----:B------:R-:W1:Y:S02]  /*1c70*/  SYNCS.PHASECHK.TRANS64.TRYWAIT P0, [UR57+0x18], R4 ;  /* 0x00001804ff0075a7 */ /* 0x000e640008001139 */
[----:B-1----:R-:W-:Y:S05]  /*1c80*/  @!P0 BRA `(.L_x_30) ;  /* 0x00000058003c8947 */ /* 0x002fea0003800000 */
.L_x_29:
[----:B------:R2:W-:Y:S01]  /*1c90*/  @!P5 SYNCS.ARRIVE.TRANS64 RZ, [UR57], R3 ;  /* 0x00000003ffffd9a7 */ /* 0x0005e20008000039 */
[----:B------:R-:W-:Y:S04]  /*1ca0*/  BSSY.RECONVERGENT B0, `(.L_x_31) ;  /* 0x0000003000007945 */ /* 0x000fe80003800200 */
[----:B------:R-:W-:Y:S05]  /*1cb0*/  @P4 BRA `(.L_x_32) ;  /* 0x0000000000044947 */ /* 0x000fea0003800000 */
[----:B------:R-:W-:Y:S05]  /*1cc0*/  BPT.TRAP 0x1 ;  /* 0x000000040000795c */ /* 0x000fea0000300000 */
.L_x_32:
[----:B------:R-:W-:Y:S05]  /*1cd0*/  BSYNC.RECONVERGENT B0 ;  /* 0x0000000000007941 */ /* 0x000fea0003800200 */
.L_x_31:
        /* <DEDUP_REMOVED lines=60> */
.L_x_34:
[----:B-1----:R-:W-:Y:S05]  /*20a0*/  BSYNC.RECONVERGENT B0 ;  /* 0x0000000000007941 */ /* 0x002fea0003800200 */
.L_x_33:
[----:B------:R-:W-:Y:S01]  /*20b0*/  UIADD3 UR21, UPT, UPT, UR21, 0x1, URZ ;  /* 0x0000000115157890 */ /* 0x000fe2000fffe0ff */
[----:B------:R-:W-:-:S03]  /*20c0*/  UMOV UR13, UR29 ;  /* 0x0000001d000d7c82 */ /* 0x000fc60008000000 */
[----:B------:R-:W-:-:S09]  /*20d0*/  UISETP.NE.AND UP0, UPT, UR21, UR22, UPT ;  /* 0x000000161500728c */ /* 0x000fd2000bf05270 */
[----:B------:R-:W-:Y:S05]  /*20e0*/  BRA.U UP0, `(.L_x_35) ;  /* 0xfffffff900d07547 */ /* 0x000fea000b83ffff */
.L_x_28:
[C---:B-1----:R-:W-:Y:S01]  /*20f0*/  LEA R2, R16.reuse, UR23, 0x3 ;  /* 0x0000001710027c11 */ /* 0x042fe2000f8e18ff */
[----:B------:R-:W-:Y:S01]  /*2100*/  NOP ;  /* 0x0000000000007918 */ /* 0x000fe20000000000 */
[----:B--2---:R-:W-:Y:S02]  /*2110*/  SHF.L.U32 R3, R13, 0x1f, RZ ;  /* 0x0000001f0d037819 */ /* 0x004fe400000006ff */
[----:B------:R-:W-:Y:S02]  /*2120*/  LEA R4, R16, UR23, 0x4 ;  /* 0x0000001710047c11 */ /* 0x000fe4000f8e20ff */
[----:B------:R-:W1:Y:S02]  /*2130*/  SYNCS.PHASECHK.TRANS64.TRYWAIT P0, [R2+URZ+0x70], R3 ;  /* 0x00007003020075a7 */ /* 0x000e6400080011ff */
[----:B-1----:R-:W-:Y:S05]  /*2140*/  @!P0 BRA `(.L_x_36) ;  /* 0x0000005400248947 */ /* 0x002fea0003800000 */
.L_x_121:
[----:B------:R-:W2:Y:S01]  /*2150*/  LDS.128 R4, [R4+0x100] ;  /* 0x0001000004047984 */ /* 0x000ea20000000c00 */
[----:B---3--:R-:W-:Y:S01]  /*2160*/  ISETP.GE.AND P0, PT, R26, 0x1, PT ;  /* 0x000000011a00780c */ /* 0x008fe20003f06270 */
[----:B-1----:R-:W-:Y:S01]  /*2170*/  VIADD R2, R2, 0x80 ;  /* 0x0000008002027836 */ /* 0x002fe20000000000 */
[----:B------:R-:W-:Y:S01]  /*2180*/  @!PT LDS RZ, [RZ] ;  /* 0x00000000fffff984 */ /* 0x000fe20000000800 */
[----:B------:R-:W-:Y:S01]  /*2190*/  @!PT LDS RZ, [RZ] ;  /* 0x00000000fffff984 */ /* 0x000fe20000000800 */
[----:B------:R-:W-:Y:S01]  /*21a0*/  @!PT LDS RZ, [RZ] ;  /* 0x00000000fffff984 */ /* 0x000fe20000000800 */
[----:B------:R-:W-:Y:S01]  /*21b0*/  @!PT LDS RZ, [RZ] ;  /* 0x00000000fffff984 */ /* 0x000fe20000000800 */
[----:B------:R1:W-:Y:S06]  /*21c0*/  MEMBAR.ALL.CTA ;  /* 0x0000000000007992 */ /* 0x0003ec0000008000 */
[----:B-1----:R-:W1:Y:S01]  /*21d0*/  FENCE.VIEW.ASYNC.S ;  /* 0x00000000000073c6 */ /* 0x002e620000000000 */
[----:B------:R-:W-:-:S04]  /*21e0*/  PRMT R2, RZ, 0x654, R2 ;  /* 0x00000654ff027816 */ /* 0x000fc80000000002 */
[----:B-1----:R1:W-:Y:S01]  /*21f0*/  SYNCS.ARRIVE.TRANS64.RED.A1T0 RZ, [R2+URZ], RZ ;  /* 0x000000ff02ff79a7 */ /* 0x0023e200081004ff */
[----:B--2---:R-:W-:-:S13]  /*2200*/  LOP3.LUT P2, RZ, R6, 0x1, RZ, 0xc0, !PT ;  /* 0x0000000106ff7812 */ /* 0x004fda000784c0ff */
[----:B------:R-:W-:Y:S01]  /*2210*/  @P2 SHF.R.U32.HI R3, RZ, 0x10, R5 ;  /* 0x00000010ff032819 */ /* 0x000fe20000011605 */
[----:B------:R-:W-:Y:S01]  /*2220*/  VOTEU.ANY UP0, P2 ;  /* 0x0000000000ff7886 */ /* 0x000fe20001000100 */
[----:B------:R-:W-:Y:S02]  /*2230*/  @P2 MOV R10, R4 ;  /* 0x00000004000a2202 */ /* 0x000fe40000000f00 */
[----:B------:R-:W-:Y:S02]  /*2240*/  @P2 R2UR.BROADCAST UR4, R3 ;  /* 0x00000000030422ca */ /* 0x000fe400008e0000 */
[----:B------:R-:W-:-:S11]  /*2250*/  @P2 LOP3.LUT R9, R5, 0xffff, RZ, 0xc0, !PT ;  /* 0x0000ffff05092812 */ /* 0x000fd600078ec0ff */
[----:B------:R-:W-:Y:S01]  /*2260*/  @UP0 UMOV UR60, UR4 ;  /* 0x00000004003c0c82 */ /* 0x000fe20008000000 */
[----:B-1----:R-:W-:Y:S05]  /*2270*/  @!P0 BRA `(.L_x_37) ;  /* 0x0000000000b88947 */ /* 0x002fea0003800000 */
[----:B------:R-:W4:Y:S01]  /*2280*/  LDC.64 R4, c[0x0][0xb18] ;  /* 0x0002c600ff047b82 */ /* 0x000f220000000a00 */
[----:B------:R-:W-:-:S07]  /*2290*/  ISETP.NE.AND P3, PT, R26, 0x1, PT ;  /* 0x000000011a00780c */ /* 0x000fce0003f65270 */
[----:B------:R-:W1:Y:S08]  /*22a0*/  LDC.64 R6, c[0x0][0xb10] ;  /* 0x0002c400ff067b82 */ /* 0x000e700000000a00 */
[----:B------:R-:W2:Y:S08]  /*22b0*/  LDC R14, c[0x0][0xb20] ;  /* 0x0002c800ff0e7b82 */ /* 0x000eb00000000800 */
[----:B------:R-:W3:Y:S01]  /*22c0*/  LDC R15, c[0x0][0xb0c] ;  /* 0x0002c300ff0f7b82 */ /* 0x000ee20000000800 */
[----:B----4-:R-:W-:Y:S01]  /*22d0*/  IMAD.HI.U32 R19, R0, R5, RZ ;  /* 0x0000000500137227 */ /* 0x010fe200078e00ff */
[----:B------:R-:W-:-:S03]  /*22e0*/  ISETP.NE.AND P0, PT, R4, 0x1, PT ;  /* 0x000000010400780c */ /* 0x000fc60003f05270 */
[----:B------:R-:W-:-:S03]  /*22f0*/  IMAD.HI.U32 R5, R9, R5, RZ ;  /* 0x0000000509057227 */ /* 0x000fc600078e00ff */
[----:B------:R-:W4:Y:S01]  /*2300*/  LDC.64 R2, c[0x0][0xb28] ;  /* 0x0002ca00ff027b82 */ /* 0x000f220000000a00 */
[----:B-1----:R-:W-:-:S04]  /*2310*/  IMAD.HI.U32 R20, R8, R6, RZ ;  /* 0x0000000608147227 */ /* 0x002fc800078e00ff */
[----:B------:R-:W-:Y:S01]  /*2320*/  IMAD.HI.U32 R21, R10, R6, RZ ;  /* 0x000000060a157227 */ /* 0x000fe200078e00ff */
[----:B------:R-:W-:Y:S02]  /*2330*/  SHF.R.U32.HI R20, RZ, R7, R20 ;  /* 0x00000007ff147219 */ /* 0x000fe40000011614 */
[-C--:B--2---:R-:W-:Y:S02]  /*2340*/  SHF.R.U32.HI R19, RZ, R14.reuse, R19 ;  /* 0x0000000eff137219 */ /* 0x084fe40000011613 */
[----:B------:R-:W-:Y:S02]  /*2350*/  SHF.R.U32.HI R5, RZ, R14, R5 ;  /* 0x0000000eff057219 */ /* 0x000fe40000011605 */
[----:B------:R-:W-:Y:S02]  /*2360*/  SEL R19, R0, R19, !P0 ;  /* 0x0000001300137207 */ /* 0x000fe40004000000 */
[----:B------:R-:W-:Y:S02]  /*2370*/  SHF.R.U32.HI R21, RZ, R7, R21 ;  /* 0x00000007ff157219 */ /* 0x000fe40000011615 */
[----:B---3--:R-:W-:-:S02]  /*2380*/  ISETP.NE.AND P1, PT, R15, 0x1, PT ;  /* 0x000000010f00780c */ /* 0x008fc40003f25270 */
[----:B------:R-:W-:Y:S02]  /*2390*/  SEL R5, R9, R5, !P0 ;  /* 0x0000000509057207 */ /* 0x000fe40004000000 */
[----:B------:R-:W-:Y:S02]  /*23a0*/  SEL R20, R8, R20, !P1 ;  /* 0x0000001408147207 */ /* 0x000fe40004800000 */
[----:B------:R-:W-:Y:S01]  /*23b0*/  SEL R21, R10, R21, !P1 ;  /* 0x000000150a157207 */ /* 0x000fe20004800000 */
[----:B----4-:R-:W-:-:S04]  /*23c0*/  IMAD.HI.U32 R18, R19, R2, RZ ;  /* 0x0000000213127227 */ /* 0x010fc800078e00ff */
        /* <DEDUP_REMOVED lines=10> */
[----:B------:R-:W-:-:S04]  /*2470*/  @!P0 IMAD.HI.U32 R7, R21, R2, RZ ;  /* 0x0000000215078227 */ /* 0x000fc800078e00ff */
[----:B------:R-:W-:Y:S01]  /*2480*/  IMAD.MOV R2, RZ, RZ, -R6 ;  /* 0x000000ffff027224 */ /* 0x000fe200078e0a06 */
[----:B------:R-:W-:Y:S02]  /*2490*/  @!P0 SHF.R.U32.HI R3, RZ, R3, R7 ;  /* 0x00000003ff038219 */ /* 0x000fe40000011607 */
[----:B------:R-:W-:Y:S01]  /*24a0*/  IADD3 R7, PT, PT, -R5, RZ, RZ ;  /* 0x000000ff05077210 */ /* 0x000fe20007ffe1ff */
[----:B------:R-:W-:Y:S01]  /*24b0*/  IMAD R2, R26, R2, R5 ;  /* 0x000000021a027224 */ /* 0x000fe200078e0205 */
        /* <DEDUP_REMOVED lines=10> */
.L_x_37:
[----:B------:R-:W1:Y:S02]  /*2560*/  LDCU UR4, c[0x0][0xb30] ;  /* 0x00016600ff0477ac */ /* 0x000e640008000800 */
[----:B-1----:R-:W-:-:S09]  /*2570*/  UISETP.NE.AND UP0, UPT, UR4, 0x1, UPT ;  /* 0x000000010400788c */ /* 0x002fd2000bf05270 */
[----:B------:R-:W-:Y:S05]  /*2580*/  BRA.U UP0, `(.L_x_38) ;  /* 0x0000000100407547 */ /* 0x000fea000b800000 */
[----:B------:R-:W1:Y:S08]  /*2590*/  LDC.64 R4, c[0x0][0xb10] ;  /* 0x0002c400ff047b82 */ /* 0x000e700000000a00 */
[----:B------:R-:W2:Y:S08]  /*25a0*/  LDC.64 R2, c[0x0][0xb18] ;  /* 0x0002c600ff027b82 */ /* 0x000eb00000000a00 */
[----:B------:R-:W3:Y:S08]  /*25b0*/  LDC R6, c[0x0][0xb20] ;  /* 0x0002c800ff067b82 */ /* 0x000ef00000000800 */
[----:B------:R-:W4:Y:S01]  /*25c0*/  LDC R7, c[0x0][0xb0c] ;  /* 0x0002c300ff077b82 */ /* 0x000f220000000800 */
[----:B-1----:R-:W-:-:S05]  /*25d0*/  IMAD.HI.U32 R4, R10, R4, RZ ;  /* 0x000000040a047227 */ /* 0x002fca00078e00ff */
[----:B------:R-:W-:Y:S01]  /*25e0*/  SHF.R.U32.HI R4, RZ, R5, R4 ;  /* 0x00000005ff047219 */ /* 0x000fe20000011604 */
[----:B--2---:R-:W-:Y:S01]  /*25f0*/  IMAD.HI.U32 R3, R9, R3, RZ ;  /* 0x0000000309037227 */ /* 0x004fe200078e00ff */
[----:B------:R-:W-:-:S04]  /*2600*/  ISETP.NE.AND P0, PT, R2, 0x1, PT ;  /* 0x000000010200780c */ /* 0x000fc80003f05270 */
[----:B---3--:R-:W-:-:S04]  /*2610*/  SHF.R.U32.HI R3, RZ, R6, R3 ;  /* 0x00000006ff037219 */ /* 0x008fc80000011603 */
[----:B------:R-:W-:Y:S02]  /*2620*/  SEL R3, R9, R3, !P0 ;  /* 0x0000000309037207 */ /* 0x000fe40004000000 */
[----:B----4-:R-:W-:-:S04]  /*2630*/  ISETP.NE.AND P1, PT, R7, 0x1, PT ;  /* 0x000000010700780c */ /* 0x010fc80003f25270 */
[----:B------:R-:W-:-:S05]  /*2640*/  SEL R4, R10, R4, !P1 ;  /* 0x000000040a047207 */ /* 0x000fca0004800000 */
[----:B------:R-:W-:Y:S02]  /*2650*/  IMAD.IADD R5, R3, 0x1, -R4 ;  /* 0x0000000103057824 */ /* 0x000fe400078e0a04 */
[----:B------:R-:W-:Y:S02]  /*2660*/  IMAD.IADD R3, R4, 0x1, -R3 ;  /* 0x0000000104037824 */ /* 0x000fe400078e0a03 */
[----:B------:R-:W-:Y:S02]  /*2670*/  IMAD R10, R5, R7, R10 ;  /* 0x00000007050a7224 */ /* 0x000fe400078e020a */
[----:B------:R-:W-:-:S07]  /*2680*/  IMAD R9, R3, R2, R9 ;  /* 0x0000000203097224 */ /* 0x000fce00078e0209 */
.L_x_38:
[----:B------:R-:W-:Y:S01]  /*2690*/  VIADD R16, R16, 0x1 ;  /* 0x0000000110107836 */ /* 0x000fe20000000000 */
[----:B------:R-:W-:Y:S01]  /*26a0*/  PLOP3.LUT P1, PT, PT, PT, PT, 0x80, 0x8 ;  /* 0x000000000008781c */ /* 0x000fe20003f2f070 */
[----:B------:R-:W-:Y:S02]  /*26b0*/  IMAD.IADD R15, R10, 0x1, R63 ;  /* 0x000000010a0f7824 */ /* 0x000fe400078e023f */
[----:B------:R-:W-:Y:S01]  /*26c0*/  IMAD.IADD R14, R9, 0x1, R62 ;  /* 0x00000001090e7824 */ /* 0x000fe200078e023e */
[----:B------:R-:W-:-:S04]  /*26d0*/  ISETP.NE.AND P0, PT, R16, 0x2, PT ;  /* 0x000000021000780c */ /* 0x000fc80003f05270 */
[----:B------:R-:W-:Y:S02]  /*26e0*/  SEL R2, RZ, 0x1, P0 ;  /* 0x00000001ff027807 */ /* 0x000fe40000000000 */
[----:B------:R-:W-:Y:S02]  /*26f0*/  SEL R16, R16, RZ, P0 ;  /* 0x000000ff10107207 */ /* 0x000fe40000000000 */
[----:B------:R-:W-:Y:S01]  /*2700*/  LOP3.LUT R13, R13, R2, RZ, 0x3c, !PT ;  /* 0x000000020d0d7212 */ /* 0x000fe200078e3cff */
[----:B------:R-:W-:Y:S06]  /*2710*/  @P2 BRA `(.L_x_39) ;  /* 0xffffffec00782947 */ /* 0x000fec000383ffff */
[----:B------:R-:W-:Y:S01]  /*2720*/  UIADD3 UR23, UPT, UPT, UR23, 0x18, URZ ;  /* 0x0000001817177890 */ /* 0x000fe2000fffe0ff */
[----:B------:R-:W-:-:S03]  /*2730*/  SHF.L.U32 R2, R17, 0x1f, RZ ;  /* 0x0000001f11027819 */ /* 0x000fc600000006ff */
[----:B------:R-:W-:-:S09]  /*2740*/  ULEA UR4, UR29, UR23, 0x3 ;  /* 0x000000171d047291 */ /* 0x000fd2000f8e18ff */
[----:B------:R-:W1:Y:S02]  /*2750*/  SYNCS.PHASECHK.TRANS64.TRYWAIT P0, [UR4], R2 ;  /* 0x00000002ff0075a7 */ /* 0x000e640008001104 */
[----:B-1----:R-:W-:Y:S05]  /*2760*/  @!P0 BRA `(.L_x_40) ;  /* 0x0000004c00b08947 */ /* 0x002fea0003800000 */
.L_x_123:
[----:B------:R-:W-:-:S04]  /*2770*/  UIADD3 UR4, UPT, UPT, UR29, 0x1, URZ ;  /* 0x000000011d047890 */ /* 0x000fc8000fffe0ff */
[----:B------:R-:W-:-:S04]  /*2780*/  UISETP.NE.AND UP0, UPT, UR4, 0x3, UPT ;  /* 0x000000030400788c */ /* 0x000fc8000bf05270 */
[----:B------:R-:W-:Y:S02]  /*2790*/  USEL UR6, URZ, 0x1, UP0 ;  /* 0x00000001ff067887 */ /* 0x000fe40008000000 */
[----:B------:R-:W-:-:S04]  /*27a0*/  USEL UR4, UR4, URZ, UP0 ;  /* 0x000000ff04047287 */ /* 0x000fc80008000000 */
[----:B------:R-:W-:Y:S01]  /*27b0*/  ULEA UR5, UR4, UR23, 0x3 ;  /* 0x0000001704057291 */ /* 0x000fe2000f8e18ff */
[----:B------:R-:W-:-:S04]  /*27c0*/  LOP3.LUT R17, R17, UR6, RZ, 0x3c, !PT ;  /* 0x0000000611117c12 */ /* 0x000fc8000f8e3cff */
[----:B-1----:R-:W-:-:S04]  /*27d0*/  SHF.L.U32 R2, R17, 0x1f, RZ ;  /* 0x0000001f11027819 */ /* 0x002fc800000006ff */
[----:B------:R-:W1:Y:S02]  /*27e0*/  SYNCS.PHASECHK.TRANS64.TRYWAIT P0, [UR5], R2 ;  /* 0x00000002ff0075a7 */ /* 0x000e640008001105 */
[----:B-1----:R-:W-:Y:S05]  /*27f0*/  @!P0 BRA `(.L_x_41) ;  /* 0x0000004c00a48947 */ /* 0x002fea0003800000 */
.L_x_125:
[----:B------:R-:W-:-:S04]  /*2800*/  UIADD3 UR4, UPT, UPT, UR4, 0x1, URZ ;  /* 0x0000000104047890 */ /* 0x000fc8000fffe0ff */
[----:B------:R-:W-:-:S04]  /*2810*/  UISETP.NE.AND UP0, UPT, UR4, 0x3, UPT ;  /* 0x000000030400788c */ /* 0x000fc8000bf05270 */
[----:B------:R-:W-:Y:S02]  /*2820*/  USEL UR5, URZ, 0x1, UP0 ;  /* 0x00000001ff057887 */ /* 0x000fe40008000000 */
[----:B------:R-:W-:-:S04]  /*2830*/  USEL UR4, UR4, URZ, UP0 ;  /* 0x000000ff04047287 */ /* 0x000fc80008000000 */
[----:B------:R-:W-:Y:S01]  /*2840*/  ULEA UR4, UR4, UR23, 0x3 ;  /* 0x0000001704047291 */ /* 0x000fe2000f8e18ff */
[----:B-1----:R-:W-:-:S04]  /*2850*/  LOP3.LUT R2, R17, UR5, RZ, 0x3c, !PT ;  /* 0x0000000511027c12 */ /* 0x002fc8000f8e3cff */
[----:B------:R-:W-:Y:S01]  /*2860*/  SHF.L.U32 R2, R2, 0x1f, RZ ;  /* 0x0000001f02027819 */ /* 0x000fe200000006ff */
[----:B----4-:R-:W-:-:S07]  /*2870*/  IMAD.U32 R0, RZ, RZ, UR4 ;  /* 0x00000004ff007e24 */ /* 0x010fce000f8e00ff */
.L_x_42:
[----:B-1----:R1:W2:Y:S02]  /*2880*/  SYNCS.PHASECHK.TRANS64.TRYWAIT P0, [R0+URZ], R2 ;  /* 0x00000002000075a7 */ /* 0x0022a400080011ff */
[----:B--2---:R-:W-:Y:S05]  /*2890*/  @!P0 NANOSLEEP.SYNCS 0x989680 ;  /* 0x009896800000895d */ /* 0x004fea0003900000 */
[----:B------:R-:W2:Y:S02]  /*28a0*/  @!P0 SYNCS.PHASECHK.TRANS64 P0, [R0+URZ], R2 ;  /* 0x00000002000085a7 */ /* 0x000ea400080010ff */
[----:B--2---:R-:W-:Y:S05]  /*28b0*/  @P0 EXIT ;  /* 0x000000000000094d */ /* 0x004fea0003800000 */
[----:B------:R-:W-:Y:S05]  /*28c0*/  BRA `(.L_x_42) ;  /* 0xfffffffc00ec7947 */ /* 0x000fea000383ffff */
.L_x_17:
[----:B------:R-:W-:-:S04]  /*28d0*/  UISETP.NE.AND UP1, UPT, UR53, URZ, UPT ;  /* 0x000000ff3500728c */ /* 0x000fc8000bf25270 */
[----:B------:R-:W-:-:S09]  /*28e0*/  UISETP.NE.OR UP1, UPT, UR10, 0x1, UP1 ;  /* 0x000000010a00788c */ /* 0x000fd20008f25670 */
[----:B------:R-:W-:Y:S05]  /*28f0*/  BRA.U UP1, `(.L_x_43) ;  /* 0x0000000501487547 */ /* 0x000fea000b800000 */
[----:B------:R-:W-:Y:S01]  /*2900*/  ISETP.NE.AND P2, PT, R2, RZ, PT ;  /* 0x000000ff0200720c */ /* 0x000fe20003f45270 */
[----:B------:R-:W-:Y:S01]  /*2910*/  IMAD.MOV.U32 R12, RZ, RZ, 0x1 ;  /* 0x00000001ff0c7424 */ /* 0x000fe200078e00ff */
[----:B------:R-:W-:Y:S02]  /*2920*/  CS2R R10, SRZ ;  /* 0x00000000000a7805 */ /* 0x000fe4000001ff00 */
[----:B------:R-:W-:Y:S01]  /*2930*/  CS2R R8, SRZ ;  /* 0x0000000000087805 */ /* 0x000fe2000001ff00 */
[----:B------:R-:W-:Y:S01]  /*2940*/  UMOV UR6, 0x400 ;  /* 0x0000040000067882 */ /* 0x000fe20000000000 */
[----:B------:R-:W-:Y:S01]  /*2950*/  UMOV UR5, URZ ;  /* 0x000000ff00057c82 */ /* 0x000fe20008000000 */
[----:B------:R-:W-:-:S12]  /*2960*/  ULEA UR6, UR53, UR6, 0x18 ;  /* 0x0000000635067291 */ /* 0x000fd8000f8ec0ff */
.L_x_47:
[----:B------:R-:W-:Y:S02]  /*2970*/  LEA R0, R8, UR6, 0x3 ;  /* 0x0000000608007c11 */ /* 0x000fe4000f8e18ff */
[----:B------:R-:W-:-:S03]  /*2980*/  SHF.L.U32 R4, R9, 0x1f, RZ ;  /* 0x0000001f09047819 */ /* 0x000fc600000006ff */
[----:B------:R-:W-:Y:S01]  /*2990*/  VIADD R5, R0, 0xe0 ;  /* 0x000000e000057836 */ /* 0x000fe20000000000 */
[----:B------:R-:W1:Y:S02]  /*29a0*/  SYNCS.PHASECHK.TRANS64.TRYWAIT P0, [R0+URZ+0xd0], R4 ;  /* 0x0000d004000075a7 */ /* 0x000e6400080011ff */
[----:B-1----:R-:W-:Y:S05]  /*29b0*/  @!P0 BRA `(.L_x_44) ;  /* 0x0000004c004c8947 */ /* 0x002fea0003800000 */
.L_x_126:
[----:B------:R-:W-:Y:S01]  /*29c0*/  ULEA UR4, UR5, UR6, 0x3 ;  /* 0x0000000605047291 */ /* 0x000fe2000f8e18ff */
[----:B-1----:R-:W-:Y:S01]  /*29d0*/  PRMT R0, RZ, 0x654, R5 ;  /* 0x00000654ff007816 */ /* 0x002fe20000000005 */
[----:B------:R-:W-:Y:S01]  /*29e0*/  @!P2 IMAD.MOV.U32 R4, RZ, RZ, 0x10 ;  /* 0x00000010ff04a424 */ /* 0x000fe200078e00ff */
[----:B------:R-:W-:Y:S01]  /*29f0*/  SHF.L.U32 R5, R12, 0x1f, RZ ;  /* 0x0000001f0c057819 */ /* 0x000fe200000006ff */
[----:B------:R-:W-:Y:S01]  /*2a00*/  UIADD3 UR7, UPT, UPT, UR4, 0x70, URZ ;  /* 0x0000007004077890 */ /* 0x000fe2000fffe0ff */
[----:B------:R1:W-:Y:S05]  /*2a10*/  SYNCS.ARRIVE.TRANS64.RED.A1T0 RZ, [R0+URZ], RZ ;  /* 0x000000ff00ff79a7 */ /* 0x0003ea00081004ff */
[----:B------:R-:W-:Y:S01]  /*2a20*/  IMAD.U32 R6, RZ, RZ, UR7 ;  /* 0x00000007ff067e24 */ /* 0x000fe2000f8e00ff */
[----:B------:R-:W2:Y:S04]  /*2a30*/  SYNCS.PHASECHK.TRANS64.TRYWAIT P0, [UR4+0x80], R5 ;  /* 0x00008005ff0075a7 */ /* 0x000ea80008001104 */
[----:B------:R-:W-:Y:S01]  /*2a40*/  PRMT R6, R2, 0x654, R6 ;  /* 0x0000065402067816 */ /* 0x000fe20000000006 */
[----:B-12---:R-:W-:Y:S06]  /*2a50*/  @!P0 BRA `(.L_x_45) ;  /* 0x0000004c00388947 */ /* 0x006fec0003800000 */
.L_x_128:
[----:B------:R-:W-:Y:S01]  /*2a60*/  ULEA UR8, UR5, UR6, 0x4 ;  /* 0x0000000605087291 */ /* 0x000fe2000f8e20ff */
[----:B------:R-:W-:Y:S01]  /*2a70*/  SEL R3, R6, R3, !P2 ;  /* 0x0000000306037207 */ /* 0x000fe20005000000 */
[----:B------:R-:W-:Y:S01]  /*2a80*/  UIADD3 UR9, UPT, UPT, UR4, 0x70, URZ ;  /* 0x0000007004097890 */ /* 0x000fe2000fffe0ff */
[----:B-1----:R-:W-:Y:S01]  /*2a90*/  LEA R0, R11, UR6, 0x3 ;  /* 0x000000060b007c11 */ /* 0x002fe2000f8e18ff */
[----:B------:R-:W-:Y:S01]  /*2aa0*/  UIADD3 UR8, UPT, UPT, UR8, 0x100, URZ ;  /* 0x0000010008087890 */ /* 0x000fe2000fffe0ff */
[----:B------:R1:W-:Y:S01]  /*2ab0*/  @!P2 SYNCS.ARRIVE.TRANS64.RED RZ, [R3+URZ], R4 ;  /* 0x0000000403ffa9a7 */ /* 0x0003e200080004ff */
[----:B------:R-:W-:Y:S01]  /*2ac0*/  UIADD3 UR4, UPT, UPT, UR5, 0x1, URZ ;  /* 0x0000000105047890 */ /* 0x000fe2000fffe0ff */
[----:B------:R-:W-:-:S03]  /*2ad0*/  VIADD R8, R8, 0x1 ;  /* 0x0000000108087836 */ /* 0x000fc60000000000 */
[----:B------:R-:W-:Y:S02]  /*2ae0*/  UISETP.NE.AND UP0, UPT, UR4, 0x2, UPT ;  /* 0x000000020400788c */ /* 0x000fe4000bf05270 */
[----:B------:R-:W-:Y:S01]  /*2af0*/  ISETP.NE.AND P0, PT, R8, 0x2, PT ;  /* 0x000000020800780c */ /* 0x000fe20003f05270 */
[----:B------:R-:W-:Y:S06]  /*2b00*/  UGETNEXTWORKID.BROADCAST [UR8], [UR9] ;  /* 0x00000000080073ca */ /* 0x000fec0008000100 */
[----:B------:R-:W-:Y:S02]  /*2b10*/  USEL UR7, URZ, 0x1, UP0 ;  /* 0x00000001ff077887 */ /* 0x000fe40008000000 */
[----:B------:R-:W-:-:S04]  /*2b20*/  USEL UR5, UR4, URZ, UP0 ;  /* 0x000000ff04057287 */ /* 0x000fc80008000000 */
[----:B------:R-:W-:Y:S02]  /*2b30*/  LOP3.LUT R12, R12, UR7, RZ, 0x3c, !PT ;  /* 0x000000070c0c7c12 */ /* 0x000fe4000f8e3cff */
[----:B-1----:R-:W-:-:S04]  /*2b40*/  SHF.L.U32 R4, R10, 0x1f, RZ ;  /* 0x0000001f0a047819 */ /* 0x002fc800000006ff */
[----:B------:R-:W1:Y:S02]  /*2b50*/  SYNCS.PHASECHK.TRANS64.TRYWAIT P1, [R0+URZ+0x70], R4 ;  /* 0x00007004000075a7 */ /* 0x000e6400080211ff */
[----:B-1----:R-:W-:Y:S05]  /*2b60*/  @!P1 BRA `(.L_x_46) ;  /* 0x0000004c000c9947 */ /* 0x002fea0003800000 */
.L_x_129:
[C---:B-1----:R-:W-:Y:S01]  /*2b70*/  LEA R4, R11.reuse, UR6, 0x4 ;  /* 0x000000060b047c11 */ /* 0x042fe2000f8e20ff */
[----:B------:R-:W-:Y:S01]  /*2b80*/  VIADD R0, R0, 0x80 ;  /* 0x0000008000007836 */ /* 0x000fe20000000000 */
[----:B------:R-:W-:Y:S01]  /*2b90*/  SEL R8, R8, RZ, P0 ;  /* 0x000000ff08087207 */ /* 0x000fe20000000000 */
[----:B------:R-:W-:-:S03]  /*2ba0*/  VIADD R11, R11, 0x1 ;  /* 0x000000010b0b7836 */ /* 0x000fc60000000000 */
[----:B------:R-:W1:Y:S01]  /*2bb0*/  LDS.128 R4, [R4+0x100] ;  /* 0x0001000004047984 */ /* 0x000e620000000c00 */
[----:B------:R-:W-:Y:S02]  /*2bc0*/  PRMT R0, RZ, 0x654, R0 ;  /* 0x00000654ff007816 */ /* 0x000fe40000000000 */
[C---:B------:R-:W-:Y:S01]  /*2bd0*/  ISETP.NE.AND P1, PT, R11.reuse, 0x2, PT ;  /* 0x000000020b00780c */ /* 0x040fe20003f25270 */
[----:B------:R-:W-:Y:S01]  /*2be0*/  @!PT LDS RZ, [RZ] ;  /* 0x00000000fffff984 */ /* 0x000fe20000000800 */
[----:B------:R-:W-:Y:S01]  /*2bf0*/  @!PT LDS RZ, [RZ] ;  /* 0x00000000fffff984 */ /* 0x000fe20000000800 */
[----:B------:R-:W-:Y:S01]  /*2c00*/  @!PT LDS RZ, [RZ] ;  /* 0x00000000fffff984 */ /* 0x000fe20000000800 */
[----:B------:R-:W-:Y:S01]  /*2c10*/  @!PT LDS RZ, [RZ] ;  /* 0x00000000fffff984 */ /* 0x000fe20000000800 */
[----:B------:R2:W-:Y:S06]  /*2c20*/  MEMBAR.ALL.CTA ;  /* 0x0000000000007992 */ /* 0x0005ec0000008000 */
[----:B--2---:R-:W2:Y:S01]  /*2c30*/  FENCE.VIEW.ASYNC.S ;  /* 0x00000000000073c6 */ /* 0x004ea20000000000 */
[----:B------:R-:W-:Y:S01]  /*2c40*/  SEL R11, R11, RZ, P1 ;  /* 0x000000ff0b0b7207 */ /* 0x000fe20000800000 */
[----:B--2---:R2:W-:Y:S01]  /*2c50*/  SYNCS.ARRIVE.TRANS64.RED.A1T0 RZ, [R0+URZ], RZ ;  /* 0x000000ff00ff79a7 */ /* 0x0045e200081004ff */
[----:B-1----:R-:W-:-:S02]  /*2c60*/  LOP3.LUT P3, RZ, R6, 0x1, RZ, 0xc0, !PT ;  /* 0x0000000106ff7812 */ /* 0x002fc4000786c0ff */
[----:B------:R-:W-:-:S04]  /*2c70*/  SEL R4, RZ, 0x1, P1 ;  /* 0x00000001ff047807 */ /* 0x000fc80000800000 */
[----:B------:R-:W-:Y:S02]  /*2c80*/  LOP3.LUT R10, R10, R4, RZ, 0x3c, !PT ;  /* 0x000000040a0a7212 */ /* 0x000fe400078e3cff */
[----:B--2---:R-:W-:-:S04]  /*2c90*/  SEL R0, RZ, 0x1, P0 ;  /* 0x00000001ff007807 */ /* 0x004fc80000000000 */
[----:B------:R-:W-:Y:S01]  /*2ca0*/  LOP3.LUT R9, R9, R0, RZ, 0x3c, !PT ;  /* 0x0000000009097212 */ /* 0x000fe200078e3cff */
[----:B------:R-:W-:Y:S06]  /*2cb0*/  @P3 BRA `(.L_x_47) ;  /* 0xfffffffc002c3947 */ /* 0x000fec000383ffff */
[----:B------:R-:W-:Y:S01]  /*2cc0*/  ULEA UR4, UR5, UR6, 0x3 ;  /* 0x0000000605047291 */ /* 0x000fe2000f8e18ff */
[----:B------:R-:W-:-:S08]  /*2cd0*/  SHF.L.U32 R2, R12, 0x1f, RZ ;  /* 0x0000001f0c027819 */ /* 0x000fd000000006ff */
[----:B------:R-:W1:Y:S02]  /*2ce0*/  SYNCS.PHASECHK.TRANS64 P0, [UR4+0x80], R2 ;  /* 0x00008002ff0075a7 */ /* 0x000e640008001004 */
[----:B-1----:R-:W-:Y:S05]  /*2cf0*/  @P0 BRA `(.L_x_48) ;  /* 0x0000000000080947 */ /* 0x002fea0003800000 */
[----:B------:R-:W1:Y:S02]  /*2d00*/  SYNCS.PHASECHK.TRANS64.TRYWAIT P0, [UR4+0x80], R2 ;  /* 0x00008002ff0075a7 */ /* 0x000e640008001104 */
[----:B-1----:R-:W-:Y:S05]  /*2d10*/  @!P0 BRA `(.L_x_49) ;  /* 0x0000004800b48947 */ /* 0x002fea0003800000 */
.L_x_48:
[----:B------:R-:W-:-:S04]  /*2d20*/  UIADD3 UR7, UPT, UPT, UR5, 0x1, URZ ;  /* 0x0000000105077890 */ /* 0x000fc8000fffe0ff */
[----:B------:R-:W-:-:S04]  /*2d30*/  UISETP.NE.AND UP0, UPT, UR7, 0x2, UPT ;  /* 0x000000020700788c */ /* 0x000fc8000bf05270 */
[----:B------:R-:W-:Y:S02]  /*2d40*/  USEL UR8, URZ, 0x1, UP0 ;  /* 0x00000001ff087887 */ /* 0x000fe40008000000 */
[----:B------:R-:W-:-:S04]  /*2d50*/  USEL UR7, UR7, URZ, UP0 ;  /* 0x000000ff07077287 */ /* 0x000fc80008000000 */
[----:B------:R-:W-:Y:S01]  /*2d60*/  ULEA UR7, UR7, UR6, 0x3 ;  /* 0x0000000607077291 */ /* 0x000fe2000f8e18ff */
[----:B-1----:R-:W-:-:S04]  /*2d70*/  LOP3.LUT R2, R12, UR8, RZ, 0x3c, !PT ;  /* 0x000000080c027c12 */ /* 0x002fc8000f8e3cff */
[----:B------:R-:W-:-:S04]  /*2d80*/  SHF.L.U32 R0, R2, 0x1f, RZ ;  /* 0x0000001f02007819 */ /* 0x000fc800000006ff */
[----:B------:R-:W1:Y:S02]  /*2d90*/  SYNCS.PHASECHK.TRANS64 P0, [UR7+0x80], R0 ;  /* 0x00008000ff0075a7 */ /* 0x000e640008001007 */
[----:B-1----:R-:W-:Y:S05]  /*2da0*/  @P0 EXIT ;  /* 0x000000000000094d */ /* 0x002fea0003800000 */
[----:B------:R-:W-:Y:S02]  /*2db0*/  SHF.L.U32 R2, R2, 0x1f, RZ ;  /* 0x0000001f02027819 */ /* 0x000fe400000006ff */
[----:B------:R-:W-:-:S07]  /*2dc0*/  MOV R0, UR7 ;  /* 0x0000000700007c02 */ /* 0x000fce0008000f00 */
.L_x_50:
[----:B-1----:R1:W2:Y:S02]  /*2dd0*/  SYNCS.PHASECHK.TRANS64.TRYWAIT P0, [R0+URZ+0x80], R2 ;  /* 0x00008002000075a7 */ /* 0x0022a400080011ff */
[----:B--2---:R-:W-:Y:S05]  /*2de0*/  @!P0 NANOSLEEP.SYNCS 0x989680 ;  /* 0x009896800000895d */ /* 0x004fea0003900000 */
[----:B------:R-:W2:Y:S02]  /*2df0*/  @!P0 SYNCS.PHASECHK.TRANS64 P0, [R0+URZ+0x80], R2 ;  /* 0x00008002000085a7 */ /* 0x000ea400080010ff */
[----:B--2---:R-:W-:Y:S05]  /*2e00*/  @P0 EXIT ;  /* 0x000000000000094d */ /* 0x004fea0003800000 */
[----:B------:R-:W-:Y:S05]  /*2e10*/  BRA `(.L_x_50) ;  /* 0xfffffffc00ec7947 */ /* 0x000fea000383ffff */
.L_x_43:
[----:B------:R-:W-:-:S09]  /*2e20*/  UISETP.NE.AND UP1, UPT, UR10, URZ, UPT ;  /* 0x000000ff0a00728c */ /* 0x000fd2000bf25270 */
[----:B------:R-:W-:Y:S05]  /*2e30*/  BRA.U UP1, `(.L_x_51) ;  /* 0x0000001101f47547 */ /* 0x000fea000b800000 */
[----:B------:R-:W-:Y:S01]  /*2e40*/  UMOV UR4, 0x40 ;  /* 0x0000004000047882 */ /* 0x000fe20000000000 */
[----:B------:R-:W-:Y:S01]  /*2e50*/  NOP ;  /* 0x0000000000007918 */ /* 0x000fe20000000000 */
[----:B------:R-:W-:Y:S01]  /*2e60*/  ULEA UR5, UR53, UR4, 0x18 ;  /* 0x0000000435057291 */ /* 0x000fe2000f8ec0ff */
[----:B------:R-:W-:Y:S02]  /*2e70*/  UMOV UR6, 0x400 ;  /* 0x0000040000067882 */ /* 0x000fe40000000000 */
[----:B------:R-:W-:-:S06]  /*2e80*/  ULEA UR6, UR53, UR6, 0x18 ;  /* 0x0000000635067291 */ /* 0x000fcc000f8ec0ff */
[----:B------:R-:W1:Y:S02]  /*2e90*/  LDS.U8 R0, [UR5+0x1c] ;  /* 0x00001c05ff007984 */ /* 0x000e640008000000 */
[----:B-1----:R-:W-:-:S13]  /*2ea0*/  ISETP.NE.AND P0, PT, R0, RZ, PT ;  /* 0x000000ff0000720c */ /* 0x002fda0003f05270 */
[----:B------:R-:W-:Y:S05]  /*2eb0*/  @P0 BRA `(.L_x_52) ;  /* 0x0000000000580947 */ /* 0x000fea0003800000 */
[----:B------:R-:W-:-:S13]  /*2ec0*/  ELECT P0, URZ, PT ;  /* 0x0000000000ff782f */ /* 0x000fda0003800000 */
[----:B------:R-:W-:Y:S05]  /*2ed0*/  @!P0 BRA `(.L_x_53) ;  /* 0x0000000000608947 */ /* 0x000fea0003800000 */
[----:B------:R-:W-:Y:S01]  /*2ee0*/  UMOV UR4, 0x10 ;  /* 0x0000001000047882 */ /* 0x000fe20000000000 */
[----:B------:R-:W-:Y:S01]  /*2ef0*/  HFMA2 R0, -RZ, RZ, 0, 5.9604644775390625e-08 ;  /* 0x00000001ff007431 */ /* 0x000fe200000001ff */
[----:B------:R-:W-:-:S03]  /*2f00*/  MOV R2, 0xffff ;  /* 0x0000ffff00027802 */ /* 0x000fc60000000f00 */
[----:B------:R-:W-:Y:S04]  /*2f10*/  DEPBAR.LE SB1, 0x36 ;  /* 0x00009d800000791a */ /* 0x000fe80000000000 */
[----:B------:R-:W1:Y:S02]  /*2f20*/  UTCATOMSWS.FIND_AND_SET.ALIGN UP0, UR4, UR4 ;  /* 0x00000004000475e3 */ /* 0x000e640008000800 */
[----:B-1----:R-:W-:Y:S01]  /*2f30*/  MOV R3, UR4 ;  /* 0x0000000400037c02 */ /* 0x002fe20008000f00 */
[----:B------:R-:W-:Y:S06]  /*2f40*/  BRA.U UP0, `(.L_x_54) ;  /* 0x0000000100187547 */ /* 0x000fec000b800000 */
.L_x_55:
[----:B------:R-:W-:Y:S05]  /*2f50*/  NANOSLEEP 0x64 ;  /* 0x000000640000795d */ /* 0x000fea0003800000 */
[----:B------:R-:W-:-:S05]  /*2f60*/  UMOV UR4, 0x10 ;  /* 0x0000001000047882 */ /* 0x000fca0000000000 */
[----:B------:R-:W-:Y:S04]  /*2f70*/  DEPBAR.LE SB1, 0x36 ;  /* 0x00009d800000791a */ /* 0x000fe80000000000 */
[----:B------:R-:W1:Y:S02]  /*2f80*/  UTCATOMSWS.FIND_AND_SET.ALIGN UP0, UR4, UR4 ;  /* 0x00000004000475e3 */ /* 0x000e640008000800 */
[----:B-1----:R-:W-:Y:S01]  /*2f90*/  MOV R3, UR4 ;  /* 0x0000000400037c02 */ /* 0x002fe20008000f00 */
[----:B------:R-:W-:Y:S05]  /*2fa0*/  BRA.U !UP0, `(.L_x_55) ;  /* 0xfffffffd08e87547 */ /* 0x000fea000b83ffff */
.L_x_54:
[-C--:B------:R-:W-:Y:S02]  /*2fb0*/  SHF.L.U32 R2, R2, R3.reuse, RZ ;  /* 0x0000000302027219 */ /* 0x080fe400000006ff */
[----:B------:R-:W-:Y:S01]  /*2fc0*/  SHF.L.U32 R0, R0, R3, RZ ;  /* 0x0000000300007219 */ /* 0x000fe200000006ff */
[----:B------:R-:W-:Y:S02]  /*2fd0*/  IMAD.SHL.U32 R3, R3, 0x20, RZ ;  /* 0x0000002003037824 */ /* 0x000fe400078e00ff */
[----:B------:R1:W-:Y:S04]  /*2fe0*/  ATOMS.OR RZ, [UR5+0x14], R2 ;  /* 0x00001402ffff798c */ /* 0x0003e8000b000005 */
[----:B------:R1:W-:Y:S04]  /*2ff0*/  ATOMS.OR RZ, [UR5+0x18], R0 ;  /* 0x00001800ffff798c */ /* 0x0003e8000b000005 */
[----:B------:R1:W-:Y:S01]  /*3000*/  STS [UR6+0x120], R3 ;  /* 0x00012003ff007988 */ /* 0x0003e20008000806 */
[----:B------:R-:W-:Y:S05]  /*3010*/  BRA `(.L_x_53) ;  /* 0x0000000000107947 */ /* 0x000fea0003800000 */
.L_x_52:
[----:B------:R-:W-:Y:S02]  /*3020*/  MOV R0, 0xffffffff ;  /* 0xffffffff00007802 */ /* 0x000fe40000000f00 */
[----:B------:R-:W-:-:S03]  /*3030*/  MOV R2, 0x3060 ;  /* 0x0000306000027802 */ /* 0x000fc60000000f00 */
[----:B------:R1:W-:Y:S04]  /*3040*/  STS [UR6+0x120], R0 ;  /* 0x00012000ff007988 */ /* 0x0003e80008000806 */
[----:B-1-3-5:R-:W-:Y:S05]  /*3050*/  CALL.REL.NOINC `($__internal_1_$__cuda_sm10x_tcgen05_guardrail_trap_phase_invalid_during_alloc) ;  /* 0x0000004c00887944 */ /* 0x02afea0003c00000 */
.L_x_53:
[----:B------:R-:W-:Y:S05]  /*3060*/  WARPSYNC.ALL ;  /* 0x0000000000007948 */ /* 0x000fea0003800000 */
[----:B------:R-:W2:Y:S01]  /*3070*/  S2UR UR4, SR_CgaCtaId ;  /* 0x00000000000479c3 */ /* 0x000ea20000008800 */
[----:B------:R-:W-:Y:S01]  /*3080*/  UMOV UR71, 0x400 ;  /* 0x0000040000477882 */ /* 0x000fe20000000000 */
[----:B------:R-:W-:-:S06]  /*3090*/  NOP ;  /* 0x0000000000007918 */ /* 0x000fcc0000000000 */
[----:B------:R-:W-:Y:S06]  /*30a0*/  BAR.ARV 0x6, 0xa0 ;  /* 0x0182800000007b1d */ /* 0x000fec0000002000 */
[----:B------:R-:W4:Y:S01]  /*30b0*/  LDCU UR5, c[0x0][0x38c] ;  /* 0x00007180ff0577ac */ /* 0x000f220008000800 */
[----:B------:R-:W-:Y:S01]  /*30c0*/  IMAD.MOV.U32 R11, RZ, RZ, 0x1 ;  /* 0x00000001ff0b7424 */ /* 0x000fe200078e00ff */
[----:B------:R-:W-:Y:S01]  /*30d0*/  CS2R R8, SRZ ;  /* 0x0000000000087805 */ /* 0x000fe2000001ff00 */
[----:B------:R-:W-:Y:S01]  /*30e0*/  IMAD.MOV.U32 R10, RZ, RZ, RZ ;  /* 0x000000ffff0a7224 */ /* 0x000fe200078e00ff */
[----:B------:R-:W3:Y:S01]  /*30f0*/  LDCU UR7, c[0x0][0x38c] ;  /* 0x00007180ff0777ac */ /* 0x000ee20008000800 */
[----:B------:R-:W-:Y:S01]  /*3100*/  UMOV UR74, URZ ;  /* 0x000000ff004a7c82 */ /* 0x000fe20008000000 */
[----:B------:R-:W-:Y:S01]  /*3110*/  UMOV UR9, URZ ;  /* 0x000000ff00097c82 */ /* 0x000fe20008000000 */
[----:B--2---:R-:W-:Y:S01]  /*3120*/  ULEA UR71, UR4, UR71, 0x18 ;  /* 0x0000004704477291 */ /* 0x004fe2000f8ec0ff */
[----:B------:R-:W-:Y:S01]  /*3130*/  UMOV UR76, 0x0 ;  /* 0x00000000004c7882 */ /* 0x000fe20000000000 */
[----:B------:R-:W-:-:S02]  /*3140*/  UMOV UR77, 0x4100910 ;  /* 0x04100910004d7882 */ /* 0x000fc40000000000 */
[----:B------:R-:W-:Y:S02]  /*3150*/  UIADD3 UR6, UPT, UPT, UR71, 0x1e800, URZ ;  /* 0x0001e80047067890 */ /* 0x000fe4000fffe0ff */
[----:B----4-:R-:W-:-:S03]  /*3160*/  UIADD3 UR5, UPT, UPT, UR5, 0x7f, URZ ;  /* 0x0000007f05057890 */ /* 0x010fc6000fffe0ff */
[----:B-1----:R-:W1:Y:S01]  /*3170*/  LDS R0, [UR71+0x120] ;  /* 0x00012047ff007984 */ /* 0x002e620008000800 */
[----:B------:R-:W-:Y:S02]  /*3180*/  USHF.R.S32.HI UR4, URZ, 0x1f, UR5 ;  /* 0x0000001fff047899 */ /* 0x000fe40008011405 */
[----:B---3--:R-:W-:Y:S02]  /*3190*/  UISETP.GE.AND UP3, UPT, UR7, 0x1, UPT ;  /* 0x000000010700788c */ /* 0x008fe4000bf66270 */
[----:B------:R-:W-:Y:S02]  /*31a0*/  ULEA.HI UR4, UR4, UR5, URZ, 0x7 ;  /* 0x0000000504047291 */ /* 0x000fe4000f8f38ff */
[----:B------:R-:W-:Y:S02]  /*31b0*/  UIADD3 UR5, UPT, UPT, UR71, 0x6800, URZ ;  /* 0x0000680047057890 */ /* 0x000fe4000fffe0ff */
[----:B------:R-:W-:Y:S02]  /*31c0*/  USHF.R.S32.HI UR8, URZ, 0x7, UR4 ;  /* 0x00000007ff087899 */ /* 0x000fe40008011404 */
[----:B------:R-:W-:-:S02]  /*31d0*/  USHF.R.U32.HI UR4, URZ, 0x4, UR6 ;  /* 0x00000004ff047899 */ /* 0x000fc40008011606 */
[----:B------:R-:W-:Y:S02]  /*31e0*/  UISETP.LT.AND UP0, UPT, UR8, 0x1, UPT ;  /* 0x000000010800788c */ /* 0x000fe4000bf01270 */
[----:B------:R-:W-:Y:S01]  /*31f0*/  IMAD.U32 R12, RZ, RZ, UR8 ;  /* 0x00000008ff0c7e24 */ /* 0x000fe2000f8e00ff */
[----:B------:R-:W-:Y:S02]  /*3200*/  ULOP3.LUT UR4, UR4, 0x3fff, URZ, 0xc0, !UPT ;  /* 0x00003fff04047892 */ /* 0x000fe4000f8ec0ff */
[----:B------:R-:W-:Y:S02]  /*3210*/  USEL UR6, UR8, 0x1, !UP0 ;  /* 0x0000000108067887 */ /* 0x000fe4000c000000 */
[----:B------:R-:W-:Y:S02]  /*3220*/  ULOP3.LUT UR73, UR4, 0x10000, URZ, 0xfc, !UPT ;  /* 0x0001000004497892 */ /* 0x000fe4000f8efcff */
[----:B------:R-:W-:Y:S02]  /*3230*/  UIADD3 UR4, UPT, UPT, -UR6, URZ, URZ ;  /* 0x000000ff06047290 */ /* 0x000fe4000fffe1ff */
[----:B------:R-:W-:-:S04]  /*3240*/  USHF.R.U32.HI UR5, URZ, 0x4, UR5 ;  /* 0x00000004ff057899 */ /* 0x000fc80008011605 */
[----:B------:R-:W-:Y:S01]  /*3250*/  ULOP3.LUT UR5, UR5, 0x3fff, URZ, 0xc0, !UPT ;  /* 0x00003fff05057892 */ /* 0x000fe2000f8ec0ff */
[----:B------:R-:W-:-:S03]  /*3260*/  MOV R13, UR4 ;  /* 0x00000004000d7c02 */ /* 0x000fc60008000f00 */
[----:B------:R-:W-:Y:S01]  /*3270*/  ULOP3.LUT UR72, UR5, 0x10000, URZ, 0xfc, !UPT ;  /* 0x0001000005487892 */ /* 0x000fe2000f8efcff */
[----:B-1----:R-:W-:-:S13]  /*3280*/  R2UR UR8, R0 ;  /* 0x00000000000872ca */ /* 0x002fda00000e0000 */
[----:B------:R-:W-:-:S07]  /*3290*/  MOV R14, UR8 ;  /* 0x00000008000e7c02 */ /* 0x000fce0008000f00 */
.L_x_62:
[----:B------:R-:W-:Y:S02]  /*32a0*/  LEA R0, R10, UR71, 0x3 ;  /* 0x000000470a007c11 */ /* 0x000fe4000f8e18ff */
[----:B------:R-:W-:Y:S02]  /*32b0*/  SHF.L.U32 R2, R9, 0x1f, RZ ;  /* 0x0000001f09027819 */ /* 0x000fe400000006ff */
[----:B------:R-:W-:Y:S01]  /*32c0*/  PLOP3.LUT P0, PT, PT, PT, UP3, 0x80, 0x8 ;  /* 0x000000000008781c */ /* 0x000fe20003f0f038 */
[----:B------:R-:W-:Y:S01]  /*32d0*/  VIADD R3, R0, 0x80 ;  /* 0x0000008000037836 */ /* 0x000fe20000000000 */
[----:B-1----:R-:W1:Y:S02]  /*32e0*/  SYNCS.PHASECHK.TRANS64.TRYWAIT P1, [R0+URZ+0x70], R2 ;  /* 0x00007002000075a7 */ /* 0x002e6400080211ff */
[----:B-1----:R-:W-:Y:S09]  /*32f0*/  @!P1 BRA `(.L_x_56) ;  /* 0x0000004400549947 */ /* 0x002ff20003800000 */
.L_x_131:
[----:B------:R-:W-:Y:S01]  /*3300*/  LEA R4, R10, UR71, 0x4 ;  /* 0x000000470a047c11 */ /* 0x000fe2000f8e20ff */
[----:B------:R-:W-:Y:S01]  /*3310*/  @UP3 ULEA UR4, UR9, UR71, 0x3 ;  /* 0x0000004709043291 */ /* 0x000fe2000f8e18ff */
[----:B------:R-:W-:Y:S01]  /*3320*/  PLOP3.LUT P2, PT, PT, PT, PT, 0x80, 0x8 ;  /* 0x000000000008781c */ /* 0x000fe20003f4f070 */
[----:B------:R-:W-:Y:S01]  /*3330*/  ULEA UR75, UR74, UR71, 0x3 ;  /* 0x000000474a4b7291 */ /* 0x000fe2000f8e18ff */
[----:B------:R-:W-:Y:S02]  /*3340*/  PRMT R3, RZ, 0x654, R3 ;  /* 0x00000654ff037816 */ /* 0x000fe40000000003 */
[----:B------:R-:W2:Y:S01]  /*3350*/  LDS.128 R4, [R4+0x100] ;  /* 0x0001000004047984 */ /* 0x000ea20000000c00 */
[----:B-1----:R-:W-:Y:S02]  /*3360*/  @P0 SHF.L.U32 R2, R8, 0x1f, RZ ;  /* 0x0000001f08020819 */ /* 0x002fe400000006ff */
[----:B------:R-:W-:Y:S01]  /*3370*/  SHF.L.U32 R0, R11, 0x1f, RZ ;  /* 0x0000001f0b007819 */ /* 0x000fe200000006ff */
[----:B------:R-:W-:Y:S01]  /*3380*/  @!PT LDS RZ, [RZ] ;  /* 0x00000000fffff984 */ /* 0x000fe20000000800 */
[----:B------:R-:W-:Y:S01]  /*3390*/  @!PT LDS RZ, [RZ] ;  /* 0x00000000fffff984 */ /* 0x000fe20000000800 */
[----:B------:R-:W-:Y:S01]  /*33a0*/  @!PT LDS RZ, [RZ] ;  /* 0x00000000fffff984 */ /* 0x000fe20000000800 */
[----:B------:R-:W-:Y:S01]  /*33b0*/  @!PT LDS RZ, [RZ] ;  /* 0x00000000fffff984 */ /* 0x000fe20000000800 */
[----:B------:R1:W-:Y:S06]  /*33c0*/  MEMBAR.ALL.CTA ;  /* 0x0000000000007992 */ /* 0x0003ec0000008000 */
[----:B-1----:R-:W1:Y:S01]  /*33d0*/  FENCE.VIEW.ASYNC.S ;  /* 0x00000000000073c6 */ /* 0x002e620000000000 */
[----:B------:R-:W-:Y:S01]  /*33e0*/  R2UR UR6, R14 ;  /* 0x000000000e0672ca */ /* 0x000fe200000e0000 */
[----:B-1----:R1:W-:Y:S01]  /*33f0*/  SYNCS.ARRIVE.TRANS64.RED.A1T0 RZ, [R3+URZ], RZ ;  /* 0x000000ff03ff79a7 */ /* 0x0023e200081004ff */
[----:B------:R1:W3:Y:S01]  /*3400*/  @P0 SYNCS.PHASECHK.TRANS64.TRYWAIT P2, [UR4], R2 ;  /* 0x00000002ff0005a7 */ /* 0x0002e20008041104 */
[----:B------:R-:W-:Y:S01]  /*3410*/  ULEA.HI UR4, UR74, UR74, URZ, 0x1 ;  /* 0x0000004a4a047291 */ /* 0x000fe2000f8f08ff */
[----:B--2---:R-:W-:-:S03]  /*3420*/  LOP3.LUT P1, RZ, R6, 0x1, RZ, 0xc0, !PT ;  /* 0x0000000106ff7812 */ /* 0x004fc6000782c0ff */
[----:B------:R-:W-:Y:S02]  /*3430*/  USHF.L.U32 UR5, UR4, 0x5, URZ ;  /* 0x0000000504057899 */ /* 0x000fe400080006ff */
[----:B------:R-:W-:Y:S02]  /*3440*/  ULOP3.LUT UR8, UR4, 0xffe, URZ, 0xc0, !UPT ;  /* 0x00000ffe04087892 */ /* 0x000fe4000f8ec0ff */
[----:B------:R-:W-:Y:S02]  /*3450*/  ULOP3.LUT UR4, UR5, 0xffffffc0, URZ, 0xc0, !UPT ;  /* 0xffffffc005047892 */ /* 0x000fe4000f8ec0ff */
[----:B------:R-:W-:Y:S02]  /*3460*/  UIADD3 UR8, UPT, UPT, -UR8, UR74, URZ ;  /* 0x0000004a08087290 */ /* 0x000fe4000fffe1ff */
[----:B------:R-:W-:Y:S01]  /*3470*/  UIADD3 UR4, UPT, UPT, UR6, UR4, URZ ;  /* 0x0000000406047290 */ /* 0x000fe2000fffe0ff */
[----:B------:R-:W2:Y:S03]  /*3480*/  SYNCS.PHASECHK.TRANS64.TRYWAIT P0, [UR75+0xb0], R0 ;  /* 0x0000b000ff0075a7 */ /* 0x000ea6000800114b */
[----:B------:R-:W-:Y:S01]  /*3490*/  ULEA UR8, UR8, UR4, 0x14 ;  /* 0x0000000408087291 */ /* 0x000fe2000f8ea0ff */
[----:B-123--:R-:W-:Y:S11]  /*34a0*/  @!P0 BRA `(.L_x_57) ;  /* 0x0000004000fc8947 */ /* 0x00eff60003800000 */
.L_x_133:
[----:B------:R-:W-:Y:S01]  /*34b0*/  IADD3 R10, PT, PT, R10, 0x1, RZ ;  /* 0x000000010a0a7810 */ /* 0x000fe20007ffe0ff */
[----:B------:R-:W-:Y:S06]  /*34c0*/  BRA.U !UP3, `(.L_x_58) ;  /* 0x000000050bec7547 */ /* 0x000fec000b800000 */
[----:B------:R-:W-:Y:S01]  /*34d0*/  R2UR UR69, R13 ;  /* 0x000000000d4572ca */ /* 0x000fe200000e0000 */
[----:B------:R-:W-:Y:S01]  /*34e0*/  UPLOP3.LUT UP4, UPT, UPT, UPT, UPT, 0x40, 0x4 ;  /* 0x000000000004789c */ /* 0x000fe20003f8e870 */
[----:B------:R-:W-:Y:S01]  /*34f0*/  R2UR UR68, R12 ;  /* 0x000000000c4472ca */ /* 0x000fe200000e0000 */
[----:B------:R-:W-:-:S14]  /*3500*/  UMOV UR7, UR9 ;  /* 0x0000000900077c82 */ /* 0x000fdc0008000000 */
.L_x_61:
[----:B------:R-:W-:Y:S02]  /*3510*/  UIADD3 UR69, UPT, UPT, UR69, 0x1, URZ ;  /* 0x0000000145457890 */ /* 0x000fe4000fffe0ff */
[----:B--2---:R-:W-:Y:S02]  /*3520*/  ULEA UR5, UR7, UR71, 0x3 ;  /* 0x0000004707057291 */ /* 0x004fe4000f8e18ff */
[----:B------:R-:W-:Y:S01]  /*3530*/  UISETP.NE.AND UP0, UPT, UR69, URZ, UPT ;  /* 0x000000ff4500728c */ /* 0x000fe2000bf05270 */
[----:B------:R-:W-:Y:S10]  /*3540*/  @P2 BRA `(.L_x_59) ;  /* 0x00000000000c2947 */ /* 0x000ff40003800000 */
[----:B-1----:R-:W-:Y:S04]  /*3550*/  SHF.L.U32 R2, R8, 0x1f, RZ ;  /* 0x0000001f08027819 */ /* 0x002fe800000006ff */
[----:B------:R-:W1:Y:S02]  /*3560*/  SYNCS.PHASECHK.TRANS64.TRYWAIT P0, [UR5], R2 ;  /* 0x00000002ff0075a7 */ /* 0x000e640008001105 */
[----:B-1----:R-:W-:Y:S05]  /*3570*/  @!P0 BRA `(.L_x_60) ;  /* 0x0000004000e08947 */ /* 0x002fea0003800000 */
.L_x_59:
[----:B------:R-:W-:Y:S01]  /*3580*/  UISETP.NE.AND UP1, UPT, UR68, 0x1, UPT ;  /* 0x000000014400788c */ /* 0x000fe2000bf25270 */
[----:B------:R-:W-:Y:S01]  /*3590*/  PLOP3.LUT P2, PT, PT, PT, PT, 0x80, 0x8 ;  /* 0x000000000008781c */ /* 0x000fe20003f4f070 */
[----:B------:R-:W-:Y:S01]  /*35a0*/  UIADD3 UR9, UPT, UPT, UR7, 0x1, URZ ;  /* 0x0000000107097890 */ /* 0x000fe2000fffe0ff */
[----:B------:R-:W-:Y:S01]  /*35b0*/  MOV.SPILL R3, UR75 ;  /* 0x0000004b00037c02 */ /* 0x000fe20009000f00 */
[----:B------:R-:W-:Y:S01]  /*35c0*/  UIADD3 UR70, UPT, UPT, UR5, 0x18, URZ ;  /* 0x0000001805467890 */ /* 0x000fe2000fffe0ff */
[----:B-1----:R-:W-:Y:S01]  /*35d0*/  MOV.SPILL R2, UR74 ;  /* 0x0000004a00027c02 */ /* 0x002fe20009000f00 */
[----:B------:R-:W-:Y:S01]  /*35e0*/  UISETP.NE.AND UP2, UPT, UR9, 0x3, UPT ;  /* 0x000000030900788c */ /* 0x000fe2000bf45270 */
[----:B------:R-:W-:Y:S01]  /*35f0*/  PLOP3.LUT P0, PT, PT, PT, UP1, 0x80, 0x8 ;  /* 0x000000000008781c */ /* 0x000fe20003f0f018 */
[----:B------:R-:W-:Y:S02]  /*3600*/  ULEA UR6, UR7, UR73, 0xb ;  /* 0x0000004907067291 */ /* 0x000fe4000f8e58ff */
[----:B------:R-:W-:Y:S02]  /*3610*/  USEL UR5, URZ, 0x1, UP2 ;  /* 0x00000001ff057887 */ /* 0x000fe40009000000 */
[----:B------:R-:W-:Y:S02]  /*3620*/  USEL UR9, UR9, URZ, UP2 ;  /* 0x000000ff09097287 */ /* 0x000fe40009000000 */
[----:B------:R-:W-:Y:S02]  /*3630*/  ULEA UR4, UR7, UR72, 0xb ;  /* 0x0000004807047291 */ /* 0x000fe4000f8e58ff */
[----:B------:R-:W-:Y:S01]  /*3640*/  @UP1 ULEA UR7, UR9, UR71, 0x3 ;  /* 0x0000004709071291 */ /* 0x000fe2000f8e18ff */
[----:B------:R-:W-:Y:S01]  /*3650*/  LOP3.LUT R8, R8, UR5, RZ, 0x3c, !PT ;  /* 0x0000000508087c12 */ /* 0x000fe2000f8e3cff */
[----:B------:R-:W-:Y:S02]  /*3660*/  UIADD3 UR20, UPT, UPT, UR6, 0x2, URZ ;  /* 0x0000000206147890 */ /* 0x000fe4000fffe0ff */
[----:B------:R-:W-:Y:S01]  /*3670*/  UIADD3 UR18, UPT, UPT, UR4, 0x2, URZ ;  /* 0x0000000204127890 */ /* 0x000fe2000fffe0ff */
[----:B------:R-:W-:Y:S01]  /*3680*/  @P0 SHF.L.U32 R0, R8, 0x1f, RZ ;  /* 0x0000001f08000819 */ /* 0x000fe200000006ff */
[----:B------:R-:W-:Y:S02]  /*3690*/  UIADD3 UR14, UPT, UPT, UR6, 0x4, URZ ;  /* 0x00000004060e7890 */ /* 0x000fe4000fffe0ff */
[----:B------:R-:W-:Y:S01]  /*36a0*/  UIADD3 UR12, UPT, UPT, UR4, 0x4, URZ ;  /* 0x00000004040c7890 */ /* 0x000fe2000fffe0ff */
[----:B------:R2:W3:Y:S01]  /*36b0*/  @P0 SYNCS.PHASECHK.TRANS64.TRYWAIT P2, [UR7], R0 ;  /* 0x00000000ff0005a7 */ /* 0x0004e20008041107 */
[----:B------:R-:W-:Y:S02]  /*36c0*/  UIADD3 UR66, UPT, UPT, UR6, 0x6, URZ ;  /* 0x0000000606427890 */ /* 0x000fe4000fffe0ff */
        /* <DEDUP_REMOVED lines=24> */
[----:B------:R-:W-:Y:S01]  /*3850*/  UIADD3 UR68, UPT, UPT, UR68, -0x1, URZ ;  /* 0xffffffff44447890 */ /* 0x000fe2000fffe0ff */
[----:B------:R-:W-:Y:S01]  /*3860*/  UMOV UR7, 0x40004040 ;  /* 0x4000404000077882 */ /* 0x000fe20000000000 */
[----:B------:R-:W-:Y:S01]  /*3870*/  UMOV UR74, 0x0 ;  /* 0x00000000004a7882 */ /* 0x000fe20000000000 */
[----:B------:R-:W-:Y:S01]  /*3880*/  UMOV UR75, 0x4100910 ;  /* 0x04100910004b7882 */ /* 0x000fe20000000000 */
[----:B------:R-:W-:Y:S01]  /*3890*/  UMOV UR5, 0x40004040 ;  /* 0x4000404000057882 */ /* 0x000fe20000000000 */
[----:B------:R-:W-:Y:S01]  /*38a0*/  UMOV UR21, 0x40004040 ;  /* 0x4000404000157882 */ /* 0x000fe20000000000 */
[----:B------:R1:W-:Y:S01]  /*38b0*/  UTCHMMA gdesc[UR4], gdesc[UR6], tmem[UR8], tmem[UR74], idesc[UR75], UP4 ;  /* 0x00ff4a06040075ea */ /* 0x0003e2000a000008 */
[----:B------:R-:W-:Y:S01]  /*38c0*/  UPLOP3.LUT UP4, UPT, UPT, UPT, UPT, 0x80, 0x8 ;  /* 0x000000000008789c */ /* 0x000fe20003f8f070 */
[----:B------:R-:W-:Y:S01]  /*38d0*/  UMOV UR19, 0x40004040 ;  /* 0x4000404000137882 */ /* 0x000fe20000000000 */
[----:B------:R-:W-:Y:S01]  /*38e0*/  UMOV UR15, 0x40004040 ;  /* 0x40004040000f7882 */ /* 0x000fe20000000000 */
[----:B------:R4:W-:Y:S01]  /*38f0*/  UTCHMMA gdesc[UR18], gdesc[UR20], tmem[UR8], tmem[UR74], idesc[UR75], UPT ;  /* 0x00ff4a14120075ea */ /* 0x0009e2000b800008 */
[----:B------:R-:W-:Y:S01]  /*3900*/  UMOV UR13, 0x40004040 ;  /* 0x40004040000d7882 */ /* 0x000fe20000000000 */
        /* <DEDUP_REMOVED lines=18> */
[----:B-1----:R-:W-:Y:S01]  /*3a30*/  UIADD3 UR4, UPT, UPT, UR4, 0x606, URZ ;  /* 0x0000060604047890 */ /* 0x002fe2000fffe0ff */
[----:B------:R-:W-:Y:S01]  /*3a40*/  UMOV UR6, 0x0 ;  /* 0x0000000000067882 */ /* 0x000fe20000000000 */
[----:B------:R-:W-:Y:S01]  /*3a50*/  UMOV UR7, 0x4100910 ;  /* 0x0410091000077882 */ /* 0x000fe20000000000 */
[----:B------:R-:W-:Y:S01]  /*3a60*/  UMOV UR31, 0x40004040 ;  /* 0x40004040001f7882 */ /* 0x000fe20000000000 */
[----:B----4-:R-:W-:Y:S01]  /*3a70*/  UMOV UR20, 0x0 ;  /* 0x0000000000147882 */ /* 0x010fe20000000000 */
[----:B------:R-:W-:Y:S01]  /*3a80*/  UMOV UR21, 0x4100910 ;  /* 0x0410091000157882 */ /* 0x000fe20000000000 */
[----:B------:R-:W-:Y:S01]  /*3a90*/  UMOV UR18, 0x0 ;  /* 0x0000000000127882 */ /* 0x000fe20000000000 */
[----:B------:R1:W-:Y:S01]  /*3aa0*/  UTCHMMA gdesc[UR12], gdesc[UR14], tmem[UR8], tmem[UR20], idesc[UR21], UPT ;  /* 0x00ff140e0c0075ea */ /* 0x0003e2000b800008 */
[----:B------:R-:W-:Y:S01]  /*3ab0*/  UTCHMMA gdesc[UR64], gdesc[UR66], tmem[UR8], tmem[UR20], idesc[UR21], UPT ;  /* 0x00ff1442400075ea */ /* 0x000fe2000b800008 */
[----:B------:R-:W-:Y:S01]  /*3ac0*/  UMOV UR19, 0x4100910 ;  /* 0x0410091000137882 */ /* 0x000fe20000000000 */
[----:B------:R-:W-:Y:S01]  /*3ad0*/  UTCHMMA gdesc[UR60], gdesc[UR62], tmem[UR8], tmem[UR20], idesc[UR21], UPT ;  /* 0x00ff143e3c0075ea */ /* 0x000fe2000b800008 */
[----:B------:R-:W-:Y:S01]  /*3ae0*/  UTCHMMA gdesc[UR56], gdesc[UR58], tmem[UR8], tmem[UR18], idesc[UR19], UPT ;  /* 0x00ff123a380075ea */ /* 0x000fe2000b800008 */
[----:B------:R-:W-:Y:S01]  /*3af0*/  UTCHMMA gdesc[UR52], gdesc[UR54], tmem[UR8], tmem[UR18], idesc[UR19], UPT ;  /* 0x00ff1236340075ea */ /* 0x000fe2000b800008 */
[----:B------:R-:W-:Y:S01]  /*3b00*/  UTCHMMA gdesc[UR48], gdesc[UR50], tmem[UR8], tmem[UR18], idesc[UR19], UPT ;  /* 0x00ff1232300075ea */ /* 0x000fe2000b800008 */
[----:B------:R-:W-:Y:S01]  /*3b10*/  UTCHMMA gdesc[UR44], gdesc[UR46], tmem[UR8], tmem[UR6], idesc[UR7], UPT ;  /* 0x00ff062e2c0075ea */ /* 0x000fe2000b800008 */
[----:B------:R-:W-:Y:S01]  /*3b20*/  UMOV UR29, 0x40004040 ;  /* 0x40004040001d7882 */ /* 0x000fe20000000000 */
[----:B------:R-:W-:Y:S01]  /*3b30*/  UMOV UR27, 0x40004040 ;  /* 0x40004040001b7882 */ /* 0x000fe20000000000 */
[----:B------:R-:W-:Y:S01]  /*3b40*/  UMOV UR25, 0x40004040 ;  /* 0x4000404000197882 */ /* 0x000fe20000000000 */
[----:B------:R-:W-:Y:S01]  /*3b50*/  UMOV UR23, 0x40004040 ;  /* 0x4000404000177882 */ /* 0x000fe20000000000 */
[----:B------:R-:W-:Y:S01]  /*3b60*/  UMOV UR17, 0x40004040 ;  /* 0x4000404000117882 */ /* 0x000fe20000000000 */
[----:B------:R-:W-:Y:S01]  /*3b70*/  UMOV UR11, 0x40004040 ;  /* 0x40004040000b7882 */ /* 0x000fe20000000000 */
[----:B------:R-:W-:Y:S02]  /*3b80*/  R2UR.FILL UR75, R3 ;  /* 0x00000000034b72ca */ /* 0x000fe400004e0000 */
[----:B------:R-:W-:Y:S01]  /*3b90*/  R2UR.FILL UR74, R2 ;  /* 0x00000000024a72ca */ /* 0x000fe200004e0000 */
[----:B-1----:R-:W-:Y:S01]  /*3ba0*/  UMOV UR12, 0x0 ;  /* 0x00000000000c7882 */ /* 0x002fe20000000000 */
[----:B------:R-:W-:Y:S01]  /*3bb0*/  UMOV UR13, 0x4100910 ;  /* 0x04100910000d7882 */ /* 0x000fe20000000000 */
[----:B------:R-:W-:Y:S01]  /*3bc0*/  UMOV UR14, 0x0 ;  /* 0x00000000000e7882 */ /* 0x000fe20000000000 */
[----:B------:R-:W-:Y:S01]  /*3bd0*/  UTCHMMA gdesc[UR40], gdesc[UR42], tmem[UR8], tmem[UR12], idesc[UR13], UPT ;  /* 0x00ff0c2a280075ea */ /* 0x000fe2000b800008 */
[----:B------:R-:W-:Y:S01]  /*3be0*/  UTCHMMA gdesc[UR36], gdesc[UR38], tmem[UR8], tmem[UR6], idesc[UR7], UPT ;  /* 0x00ff0626240075ea */ /* 0x000fe2000b800008 */
[----:B------:R-:W-:Y:S01]  /*3bf0*/  UMOV UR15, 0x4100910 ;  /* 0x04100910000f7882 */ /* 0x000fe20000000000 */
[----:B------:R-:W-:Y:S01]  /*3c00*/  UTCHMMA gdesc[UR32], gdesc[UR34], tmem[UR8], tmem[UR18], idesc[UR19], UPT ;  /* 0x00ff1222200075ea */ /* 0x000fe2000b800008 */
[----:B------:R-:W-:Y:S01]  /*3c10*/  UTCHMMA gdesc[UR28], gdesc[UR30], tmem[UR8], tmem[UR14], idesc[UR15], UPT ;  /* 0x00ff0e1e1c0075ea */ /* 0x000fe2000b800008 */
[----:B------:R-:W-:Y:S01]  /*3c20*/  UTCHMMA gdesc[UR24], gdesc[UR26], tmem[UR8], tmem[UR12], idesc[UR13], UPT ;  /* 0x00ff0c1a180075ea */ /* 0x000fe2000b800008 */
[----:B------:R1:W-:Y:S01]  /*3c30*/  UTCHMMA gdesc[UR16], gdesc[UR22], tmem[UR8], tmem[UR6], idesc[UR7], UPT ;  /* 0x00ff0616100075ea */ /* 0x0003e2000b800008 */
[----:B------:R2:W-:Y:S01]  /*3c40*/  UTCHMMA gdesc[UR4], gdesc[UR10], tmem[UR8], tmem[UR76], idesc[UR77], UPT ;  /* 0x00ff4c0a040075ea */ /* 0x0005e2000b800008 */
[----:B------:R2:W-:Y:S01]  /*3c50*/  UTCBAR [UR70], URZ ;  /* 0x000000ff460073e9 */ /* 0x0005e200080000ff */
[----:B-1----:R-:W-:Y:S01]  /*3c60*/  UMOV UR7, UR9 ;  /* 0x0000000900077c82 */ /* 0x002fe20008000000 */
[----:B---3--:R-:W-:Y:S05]  /*3c70*/  BRA.U UP0, `(.L_x_61) ;  /* 0xfffffff900247547 */ /* 0x008fea000b83ffff */
.L_x_58:
[----:B--2---:R-:W-:Y:S01]  /*3c80*/  UIADD3 UR4, UPT, UPT, UR74, 0x1, URZ ;  /* 0x000000014a047890 */ /* 0x004fe2000fffe0ff */
[C---:B------:R-:W-:Y:S01]  /*3c90*/  ISETP.NE.AND P0, PT, R10.reuse, 0x2, PT ;  /* 0x000000020a00780c */ /* 0x040fe20003f05270 */
[----:B------:R-:W-:Y:S02]  /*3ca0*/  UIADD3 UR5, UPT, UPT, UR75, 0x90, URZ ;  /* 0x000000904b057890 */ /* 0x000fe4000fffe0ff */
[----:B------:R-:W-:Y:S01]  /*3cb0*/  UISETP.NE.AND UP0, UPT, UR4, 0x4, UPT ;  /* 0x000000040400788c */ /* 0x000fe2000bf05270 */
[----:B-1----:R-:W-:Y:S02]  /*3cc0*/  SEL R0, RZ, 0x1, P0 ;  /* 0x00000001ff007807 */ /* 0x002fe40000000000 */
[----:B------:R-:W-:Y:S01]  /*3cd0*/  SEL R10, R10, RZ, P0 ;  /* 0x000000ff0a0a7207 */ /* 0x000fe20000000000 */
[----:B------:R-:W-:Y:S01]  /*3ce0*/  USEL UR6, URZ, 0x1, UP0 ;  /* 0x00000001ff067887 */ /* 0x000fe20008000000 */
[----:B------:R-:W-:Y:S01]  /*3cf0*/  LOP3.LUT R9, R9, R0, RZ, 0x3c, !PT ;  /* 0x0000000009097212 */ /* 0x000fe200078e3cff */
[----:B------:R-:W-:Y:S01]  /*3d00*/  USEL UR74, UR4, URZ, UP0 ;  /* 0x000000ff044a7287 */ /* 0x000fe20008000000 */
[----:B------:R1:W-:Y:S03]  /*3d10*/  UTCBAR [UR5], URZ ;  /* 0x000000ff050073e9 */ /* 0x0003e600080000ff */
[----:B------:R-:W-:Y:S01]  /*3d20*/  LOP3.LUT R11, R11, UR6, RZ, 0x3c, !PT ;  /* 0x000000060b0b7c12 */ /* 0x000fe2000f8e3cff */
[----:B------:R-:W-:Y:S07]  /*3d30*/  @P1 BRA `(.L_x_62) ;  /* 0xfffffff400581947 */ /* 0x000fee000383ffff */
[----:B------:R-:W2:Y:S01]  /*3d40*/  S2UR UR8, SR_CgaCtaId ;  /* 0x00000000000879c3 */ /* 0x000ea20000008800 */
[----:B------:R-:W-:Y:S01]  /*3d50*/  ELECT P0, URZ, PT ;  /* 0x0000000000ff782f */ /* 0x000fe20003800000 */
[----:B------:R-:W-:Y:S01]  /*3d60*/  IMAD.MOV.U32 R0, RZ, RZ, 0x1 ;  /* 0x00000001ff007424 */ /* 0x000fe200078e00ff */
[----:B------:R-:W-:Y:S01]  /*3d70*/  UIADD3 UR71, UPT, UPT, UR71, 0xb0, URZ ;  /* 0x000000b047477890 */ /* 0x000fe2000fffe0ff */
[----:B------:R-:W-:Y:S01]  /*3d80*/  SHF.L.U32 R2, R11, 0x1f, RZ ;  /* 0x0000001f0b027819 */ /* 0x000fe200000006ff */
[----:B------:R-:W-:-:S03]  /*3d90*/  UMOV UR4, 0x40 ;  /* 0x0000004000047882 */ /* 0x000fc60000000000 */
[----:B------:R-:W-:Y:S01]  /*3da0*/  UVIRTCOUNT.DEALLOC.SMPOOL 0x80 ;  /* 0x000000800000784c */ /* 0x000fe20000000000 */
[----:B--2---:R-:W-:Y:S02]  /*3db0*/  ULEA UR8, UR8, UR4, 0x18 ;  /* 0x0000000408087291 */ /* 0x004fe4000f8ec0ff */
[----:B------:R-:W-:-:S07]  /*3dc0*/  ULEA UR4, UR74, UR71, 0x3 ;  /* 0x000000474a047291 */ /* 0x000fce000f8e18ff */
[----:B------:R2:W-:Y:S02]  /*3dd0*/  @P0 STS.U8 [UR8+0x1c], R0 ;  /* 0x00001c00ff000988 */ /* 0x0005e40008000008 */
[----:B------:R-:W3:Y:S02]  /*3de0*/  SYNCS.PHASECHK.TRANS64.TRYWAIT P0, [UR4], R2 ;  /* 0x00000002ff0075a7 */ /* 0x000ee40008001104 */
[----:B--23--:R-:W-:Y:S05]  /*3df0*/  @!P0 BRA `(.L_x_63) ;  /* 0x0000003800d88947 */ /* 0x00cfea0003800000 */
.L_x_136:
[----:B------:R-:W-:-:S04]  /*3e00*/  UIADD3 UR4, UPT, UPT, UR74, 0x1, URZ ;  /* 0x000000014a047890 */ /* 0x000fc8000fffe0ff */
[----:B------:R-:W-:-:S04]  /*3e10*/  UISETP.NE.AND UP0, UPT, UR4, 0x4, UPT ;  /* 0x000000040400788c */ /* 0x000fc8000bf05270 */
[----:B------:R-:W-:Y:S02]  /*3e20*/  USEL UR6, URZ, 0x1, UP0 ;  /* 0x00000001ff067887 */ /* 0x000fe40008000000 */
[----:B------:R-:W-:-:S04]  /*3e30*/  USEL UR4, UR4, URZ, UP0 ;  /* 0x000000ff04047287 */ /* 0x000fc80008000000 */
[----:B-1----:R-:W-:Y:S01]  /*3e40*/  ULEA UR5, UR4, UR71, 0x3 ;  /* 0x0000004704057291 */ /* 0x002fe2000f8e18ff */
[----:B--2---:R-:W-:-:S04]  /*3e50*/  LOP3.LUT R2, R11, UR6, RZ, 0x3c, !PT ;  /* 0x000000060b027c12 */ /* 0x004fc8000f8e3cff */
[----:B------:R-:W-:-:S04]  /*3e60*/  SHF.L.U32 R3, R2, 0x1f, RZ ;  /* 0x0000001f02037819 */ /* 0x000fc800000006ff */
[----:B------:R-:W1:Y:S02]  /*3e70*/  SYNCS.PHASECHK.TRANS64.TRYWAIT P0, [UR5], R3 ;  /* 0x00000003ff0075a7 */ /* 0x000e640008001105 */
[----:B-1----:R-:W-:Y:S05]  /*3e80*/  @!P0 BRA `(.L_x_64) ;  /* 0x0000003800cc8947 */ /* 0x002fea0003800000 */
.L_x_138:
        /* <DEDUP_REMOVED lines=9> */
.L_x_140:
[----:B------:R-:W-:-:S04]  /*3f20*/  UIADD3 UR4, UPT, UPT, UR4, 0x1, URZ ;  /* 0x0000000104047890 */ /* 0x000fc8000fffe0ff */
[----:B------:R-:W-:-:S04]  /*3f30*/  UISETP.NE.AND UP0, UPT, UR4, 0x4, UPT ;  /* 0x000000040400788c */ /* 0x000fc8000bf05270 */
[----:B------:R-:W-:Y:S02]  /*3f40*/  USEL UR5, URZ, 0x1, UP0 ;  /* 0x00000001ff057887 */ /* 0x000fe40008000000 */
[----:B------:R-:W-:-:S04]  /*3f50*/  USEL UR4, UR4, URZ, UP0 ;  /* 0x000000ff04047287 */ /* 0x000fc80008000000 */
[----:B------:R-:W-:Y:S01]  /*3f60*/  ULEA UR4, UR4, UR71, 0x3 ;  /* 0x0000004704047291 */ /* 0x000fe2000f8e18ff */
[----:B------:R-:W-:-:S04]  /*3f70*/  LOP3.LUT R2, R2, UR5, RZ, 0x3c, !PT ;  /* 0x0000000502027c12 */ /* 0x000fc8000f8e3cff */
[----:B------:R-:W-:-:S04]  /*3f80*/  SHF.L.U32 R2, R2, 0x1f, RZ ;  /* 0x0000001f02027819 */ /* 0x000fc800000006ff */
[----:B------:R-:W2:Y:S02]  /*3f90*/  SYNCS.PHASECHK.TRANS64.TRYWAIT P0, [UR4], R2 ;  /* 0x00000002ff0075a7 */ /* 0x000ea40008001104 */
[----:B--2---:R-:W-:Y:S05]  /*3fa0*/  @!P0 BRA `(.L_x_66) ;  /* 0x0000003800b48947 */ /* 0x004fea0003800000 */
.L_x_142:
[----:B------:R-:W-:Y:S01]  /*3fb0*/  NOP ;  /* 0x0000000000007918 */ /* 0x000fe20000000000 */
[----:B-1----:R-:W1:Y:S01]  /*3fc0*/  LDS R0, [UR8+0x14] ;  /* 0x00001408ff007984 */ /* 0x002e620008000800 */
[----:B------:R-:W-:Y:S01]  /*3fd0*/  R2UR UR4, R14 ;  /* 0x000000000e0472ca */ /* 0x000fe200000e0000 */
[----:B------:R-:W-:Y:S01]  /*3fe0*/  UMOV UR5, 0xffff ;  /* 0x0000ffff00057882 */ /* 0x000fe20000000000 */
[----:B------:R-:W-:-:S11]  /*3ff0*/  UMOV UR6, 0x1 ;  /* 0x0000000100067882 */ /* 0x000fd60000000000 */
[----:B------:R-:W-:-:S04]  /*4000*/  ULOP3.LUT UR4, UR4, 0xffff, URZ, 0xc0, !UPT ;  /* 0x0000ffff04047892 */ /* 0x000fc8000f8ec0ff */
[----:B------:R-:W-:-:S04]  /*4010*/  USHF.R.U32.HI UR4, URZ, 0x5, UR4 ;  /* 0x00000005ff047899 */ /* 0x000fc80008011604 */
[----:B------:R-:W-:Y:S02]  /*4020*/  USHF.L.U32 UR5, UR5, UR4, URZ ;  /* 0x0000000405057299 */ /* 0x000fe400080006ff */
[----:B------:R-:W-:-:S04]  /*4030*/  USHF.L.U32 UR4, UR6, UR4, URZ ;  /* 0x0000000406047299 */ /* 0x000fc800080006ff */
[----:B-1----:R-:W-:-:S04]  /*4040*/  LOP3.LUT R0, R0, UR5, RZ, 0xc0, !PT ;  /* 0x0000000500007c12 */ /* 0x002fc8000f8ec0ff */
[----:B------:R-:W-:-:S13]  /*4050*/  ISETP.NE.AND P0, PT, R0, UR5, PT ;  /* 0x0000000500007c0c */ /* 0x000fda000bf05270 */
[----:B------:R-:W-:Y:S05]  /*4060*/  @P0 BRA `(.L_x_67) ;  /* 0x0000000000580947 */ /* 0x000fea0003800000 */
[----:B------:R-:W1:Y:S02]  /*4070*/  LDS R0, [UR8+0x18] ;  /* 0x00001808ff007984 */ /* 0x000e640008000800 */
[----:B-1----:R-:W-:-:S04]  /*4080*/  LOP3.LUT R0, R0, UR4, RZ, 0xc0, !PT ;  /* 0x0000000400007c12 */ /* 0x002fc8000f8ec0ff */
[----:B------:R-:W-:-:S13]  /*4090*/  ISETP.NE.AND P0, PT, R0, UR4, PT ;  /* 0x0000000400007c0c */ /* 0x000fda000bf05270 */
[----:B------:R-:W-:Y:S05]  /*40a0*/  @P0 BRA `(.L_x_68) ;  /* 0x00000000003c0947 */ /* 0x000fea0003800000 */
[----:B------:R-:W1:Y:S01]  /*40b0*/  S2R R2, SR_LANEID ;  /* 0x0000000000027919 */ /* 0x000e620000000000 */
[----:B------:R-:W-:-:S06]  /*40c0*/  ULOP3.LUT UR5, URZ, UR5, URZ, 0x33, !UPT ;  /* 0x00000005ff057292 */ /* 0x000fcc000f8e33ff */
[----:B------:R-:W-:-:S04]  /*40d0*/  IMAD.U32 R0, RZ, RZ, UR5 ;  /* 0x00000005ff007e24 */ /* 0x000fc8000f8e00ff */
[----:B------:R2:W3:Y:S02]  /*40e0*/  REDUX UR7, R0 ;  /* 0x00000000000773c4 */ /* 0x0004e40000000000 */
[----:B------:R4:W-:Y:S01]  /*40f0*/  UTCATOMSWS.AND URZ, UR5 ;  /* 0x0000000500ff79e3 */ /* 0x0009e20008000000 */
[----:B--2---:R-:W-:Y:S01]  /*4100*/  LOP3.LUT R0, RZ, UR4, RZ, 0x33, !PT ;  /* 0x00000004ff007c12 */ /* 0x004fe2000f8e33ff */
[----:B------:R-:W-:Y:S02]  /*4110*/  VOTEU.ANY UR4, UPT, PT ;  /* 0x0000000000047886 */ /* 0x000fe400038e0100 */
[----:B------:R-:W-:Y:S02]  /*4120*/  UFLO.U32 UR4, UR4 ;  /* 0x00000004000472bd */ /* 0x000fe400080e0000 */
[----:B------:R-:W2:Y:S04]  /*4130*/  REDUX UR6, R0 ;  /* 0x00000000000673c4 */ /* 0x000ea80000000000 */
[----:B-1----:R-:W-:-:S02]  /*4140*/  ISETP.EQ.U32.AND P0, PT, R2, UR4, PT ;  /* 0x0000000402007c0c */ /* 0x002fc4000bf02070 */
[----:B---3--:R-:W-:-:S11]  /*4150*/  MOV R2, UR7 ;  /* 0x0000000700027c02 */ /* 0x008fd60008000f00 */
[----:B------:R4:W-:Y:S01]  /*4160*/  @P0 ATOMS.AND RZ, [UR8+0x14], R2 ;  /* 0x00001402ffff098c */ /* 0x0009e2000a800008 */
[----:B--2---:R-:W-:-:S05]  /*4170*/  IMAD.U32 R0, RZ, RZ, UR6 ;  /* 0x00000006ff007e24 */ /* 0x004fca000f8e00ff */
[----:B------:R4:W-:Y:S01]  /*4180*/  @P0 ATOMS.AND RZ, [UR8+0x18], R0 ;  /* 0x00001800ffff098c */ /* 0x0009e2000a800008 */
[----:B------:R-:W-:Y:S05]  /*4190*/  BRA `(.L_x_69) ;  /* 0x0000000000147947 */ /* 0x000fea0003800000 */
.L_x_68:
[----:B------:R-:W-:Y:S02]  /*41a0*/  MOV R2, 0x41c0 ;  /* 0x000041c000027802 */ /* 0x000fe40000000f00 */
[----:B-----5:R-:W-:Y:S05]  /*41b0*/  CALL.REL.NOINC `($__internal_0_$__cuda_sm10x_tcgen05_guardrail_trap_col_being_dealloced_not_returned_by_alloc) ;  /* 0x0000003c00247944 */ /* 0x020fea0003c00000 */
[----:B------:R-:W-:Y:S05]  /*41c0*/  BRA `(.L_x_69) ;  /* 0x0000000000087947 */ /* 0x000fea0003800000 */
.L_x_67:
[----:B------:R-:W-:Y:S02]  /*41d0*/  MOV R2, 0x41f0 ;  /* 0x000041f000027802 */ /* 0x000fe40000000f00 */
[----:B-----5:R-:W-:Y:S05]  /*41e0*/  CALL.REL.NOINC `($__internal_2_$__cuda_sm10x_tcgen05_guardrail_trap_unallocated_columns_being_dealloced) ;  /* 0x0000003c00307944 */ /* 0x020fea0003c00000 */
.L_x_69:
[----:B------:R-:W-:Y:S01]  /*41f0*/  NOP ;  /* 0x0000000000007918 */ /* 0x000fe20000000000 */
[----:B----4-:R-:W-:Y:S05]  /*4200*/  EXIT ;  /* 0x000000000000794d */ /* 0x010fea0003800000 */
.L_x_51:
[----:B------:R-:W-:-:S09]  /*4210*/  UISETP.NE.OR UP2, UPT, UR10, 0x3, !UP2 ;  /* 0x000000030a00788c */ /* 0x000fd2000d745670 */
[----:B------:R-:W-:Y:S05]  /*4220*/  BRA.U UP2, `(.L_x_70) ;  /* 0x0000000d02ac7547 */ /* 0x000fea000b800000 */
[----:B------:R-:W1:Y:S01]  /*4230*/  LDC R0, c[0x0][0xb30] ;  /* 0x0002cc00ff007b82 */ /* 0x000e620000000800 */
[----:B------:R-:W2:Y:S01]  /*4240*/  LDCU.64 UR4, c[0x0][0x888] ;  /* 0x00011100ff0477ac */ /* 0x000ea20008000a00 */
[----:B------:R-:W-:Y:S01]  /*4250*/  IMAD.MOV.U32 R32, RZ, RZ, 0x1 ;  /* 0x00000001ff207424 */ /* 0x000fe200078e00ff */
[----:B------:R-:W-:Y:S01]  /*4260*/  CS2R R28, SRZ ;  /* 0x00000000001c7805 */ /* 0x000fe2000001ff00 */
[----:B------:R-:W-:Y:S01]  /*4270*/  IMAD.MOV.U32 R25, RZ, RZ, 0x2000 ;  /* 0x00002000ff197424 */ /* 0x000fe200078e00ff */
[----:B------:R-:W4:Y:S03]  /*4280*/  LDCU.64 UR18, c[0x0][0x890] ;  /* 0x00011200ff1277ac */ /* 0x000f260008000a00 */
[----:B------:R-:W3:Y:S01]  /*4290*/  LDC R24, c[0x0][0x370] ;  /* 0x0000dc00ff187b82 */ /* 0x000ee20000000800 */
[----:B------:R-:W-:Y:S01]  /*42a0*/  UMOV UR13, 0x400 ;  /* 0x00000400000d7882 */ /* 0x000fe20000000000 */
[----:B------:R-:W-:-:S02]  /*42b0*/  UPLOP3.LUT UP1, UPT, UPT, UPT, UPT, 0x40, 0x4 ;  /* 0x000000000004789c */ /* 0x000fc40003f2e870 */
[----:B------:R-:W-:Y:S01]  /*42c0*/  ULEA UR13, UR53, UR13, 0x18 ;  /* 0x0000000d350d7291 */ /* 0x000fe2000f8ec0ff */
[----:B------:R-:W-:-:S03]  /*42d0*/  UMOV UR8, URZ ;  /* 0x000000ff00087c82 */ /* 0x000fc60008000000 */
[----:B------:R-:W3:Y:S01]  /*42e0*/  LDC R3, c[0x0][0xb0c] ;  /* 0x0002c300ff037b82 */ /* 0x000ee20000000800 */
[----:B--2---:R-:W-:Y:S02]  /*42f0*/  UISETP.NE.U32.AND UP3, UPT, UR4, URZ, UPT ;  /* 0x000000ff0400728c */ /* 0x004fe4000bf65070 */
[----:B----4-:R-:W-:-:S05]  /*4300*/  UISETP.NE.U32.AND UP4, UPT, UR18, URZ, UPT ;  /* 0x000000ff1200728c */ /* 0x010fca000bf85070 */
[----:B------:R-:W2:Y:S01]  /*4310*/  LDC R18, c[0x0][0xb20] ;  /* 0x0002c800ff127b82 */ /* 0x000ea20000000800 */
[----:B-1----:R-:W-:Y:S01]  /*4320*/  ISETP.NE.AND P1, PT, R0, 0x1, PT ;  /* 0x000000010000780c */ /* 0x002fe20003f25270 */
[----:B------:R-:W-:Y:S02]  /*4330*/  UISETP.NE.AND.EX UP3, UPT, UR5, URZ, UPT, UP3 ;  /* 0x000000ff0500728c */ /* 0x000fe4000bf65330 */
[----:B------:R-:W-:-:S04]  /*4340*/  UISETP.NE.AND.EX UP4, UPT, UR19, URZ, UPT, UP4 ;  /* 0x000000ff1300728c */ /* 0x000fc8000bf85340 */
[----:B------:R-:W1:Y:S08]  /*4350*/  LDC.64 R30, c[0x0][0x348] ;  /* 0x0000d200ff1e7b82 */ /* 0x000e700000000a00 */
[----:B------:R-:W4:Y:S08]  /*4360*/  LDC.64 R16, c[0x0][0xb10] ;  /* 0x0002c400ff107b82 */ /* 0x000f300000000a00 */
[----:B------:R-:W1:Y:S08]  /*4370*/  LDC.64 R6, c[0x0][0xb18] ;  /* 0x0002c600ff067b82 */ /* 0x000e700000000a00 */
[----:B------:R-:W1:Y:S08]  /*4380*/  LDC.64 R4, c[0x0][0xb28] ;  /* 0x0002ca00ff047b82 */ /* 0x000e700000000a00 */
[----:B--23--:R-:W1:Y:S02]  /*4390*/  LDC R19, c[0x0][0x374] ;  /* 0x0000dd00ff137b82 */ /* 0x00ce640000000800 */
.L_x_79:
[C---:B------:R-:W-:Y:S02]  /*43a0*/  LEA R0, R29.reuse, UR13, 0x3 ;  /* 0x0000000d1d007c11 */ /* 0x040fe4000f8e18ff */
[----:B------:R-:W-:Y:S02]  /*43b0*/  SHF.L.U32 R2, R28, 0x1f, RZ ;  /* 0x0000001f1c027819 */ /* 0x000fe400000006ff */
[----:B------:R-:W-:Y:S02]  /*43c0*/  LEA R20, R29, UR13, 0x4 ;  /* 0x0000000d1d147c11 */ /* 0x000fe4000f8e20ff */
[----:B--2---:R-:W2:Y:S02]  /*43d0*/  SYNCS.PHASECHK.TRANS64.TRYWAIT P0, [R0+URZ+0x70], R2 ;  /* 0x00007002000075a7 */ /* 0x004ea400080011ff */
[----:B--2---:R-:W-:Y:S05]  /*43e0*/  @!P0 BRA `(.L_x_71) ;  /* 0x0000003400bc8947 */ /* 0x004fea0003800000 */
.L_x_143:
[----:B------:R-:W-:Y:S01]  /*43f0*/  ISETP.GE.AND P0, PT, R26, 0x1, PT ;  /* 0x000000011a00780c */ /* 0x000fe20003f06270 */
[----:B------:R-:W3:Y:S01]  /*4400*/  LDS.128 R20, [R20+0x100] ;  /* 0x0001000014147984 */ /* 0x000ee20000000c00 */
[----:B--2---:R-:W-:Y:S01]  /*4410*/  VIADD R0, R0, 0x80 ;  /* 0x0000008000007836 */ /* 0x004fe20000000000 */
[----:B------:R-:W-:Y:S01]  /*4420*/  @!PT LDS RZ, [RZ] ;  /* 0x00000000fffff984 */ /* 0x000fe20000000800 */
[----:B------:R-:W-:Y:S01]  /*4430*/  @!PT LDS RZ, [RZ] ;  /* 0x00000000fffff984 */ /* 0x000fe20000000800 */
[----:B------:R-:W-:Y:S01]  /*4440*/  @!PT LDS RZ, [RZ] ;  /* 0x00000000fffff984 */ /* 0x000fe20000000800 */
[----:B------:R-:W-:Y:S01]  /*4450*/  @!PT LDS RZ, [RZ] ;  /* 0x00000000fffff984 */ /* 0x000fe20000000800 */
[----:B------:R2:W-:Y:S06]  /*4460*/  MEMBAR.ALL.CTA ;  /* 0x0000000000007992 */ /* 0x0005ec0000008000 */
[----:B--2---:R-:W2:Y:S01]  /*4470*/  FENCE.VIEW.ASYNC.S ;  /* 0x00000000000073c6 */ /* 0x004ea20000000000 */
[----:B------:R-:W-:Y:S04]  /*4480*/  PRMT R0, RZ, 0x654, R0 ;  /* 0x00000654ff007816 */ /* 0x000fe80000000000 */
[----:B--2---:R2:W-:Y:S01]  /*4490*/  SYNCS.ARRIVE.TRANS64.RED.A1T0 RZ, [R0+URZ], RZ ;  /* 0x000000ff00ff79a7 */ /* 0x0045e200081004ff */
[----:B---3--:R-:W-:Y:S11]  /*44a0*/  LOP3.LUT P3, RZ, R22, 0x1, RZ, 0xc0, !PT ;  /* 0x0000000116ff7812 */ /* 0x008ff6000786c0ff */
[----:B------:R-:W-:Y:S02]  /*44b0*/  @!UPT UIADD3 URZ, UPT, UPT, URZ, URZ, URZ ;  /* 0x000000fffffff290 */ /* 0x000fe4000fffe0ff */
[----:B------:R-:W-:Y:S02]  /*44c0*/  @P3 MOV R11, R20 ;  /* 0x00000014000b3202 */ /* 0x000fe40000000f00 */
[----:B------:R-:W-:Y:S01]  /*44d0*/  @P3 LOP3.LUT R10, R21, 0xffff, RZ, 0xc0, !PT ;  /* 0x0000ffff150a3812 */ /* 0x000fe200078ec0ff */
[----:B--2---:R-:W-:Y:S06]  /*44e0*/  @!P0 BRA `(.L_x_72) ;  /* 0x0000000000a48947 */ /* 0x004fec0003800000 */
[-C--:B-1----:R-:W-:Y:S01]  /*44f0*/  IMAD.HI.U32 R0, R19, R7.reuse, RZ ;  /* 0x0000000713007227 */ /* 0x082fe200078e00ff */
[----:B------:R-:W-:Y:S02]  /*4500*/  ISETP.NE.AND P0, PT, R6, 0x1, PT ;  /* 0x000000010600780c */ /* 0x000fe40003f05270 */
[----:B------:R-:W-:Y:S01]  /*4510*/  ISETP.NE.AND P2, PT, R26, 0x1, PT ;  /* 0x000000011a00780c */ /* 0x000fe20003f45270 */
[----:B----4-:R-:W-:Y:S01]  /*4520*/  IMAD.HI.U32 R9, R24, R16, RZ ;  /* 0x0000001018097227 */ /* 0x010fe200078e00ff */
[----:B------:R-:W-:Y:S02]  /*4530*/  SHF.R.U32.HI R0, RZ, R18, R0 ;  /* 0x00000012ff007219 */ /* 0x000fe40000011600 */
[----:B------:R-:W-:Y:S01]  /*4540*/  ISETP.NE.AND P4, PT, R3, 0x1, PT ;  /* 0x000000010300780c */ /* 0x000fe20003f85270 */
[----:B------:R-:W-:Y:S01]  /*4550*/  IMAD.HI.U32 R13, R10, R7, RZ ;  /* 0x000000070a0d7227 */ /* 0x000fe200078e00ff */
[----:B------:R-:W-:Y:S02]  /*4560*/  SHF.R.U32.HI R9, RZ, R17, R9 ;  /* 0x00000011ff097219 */ /* 0x000fe40000011609 */
[----:B------:R-:W-:Y:S01]  /*4570*/  SEL R0, R19, R0, !P0 ;  /* 0x0000000013007207 */ /* 0x000fe20004000000 */
[----:B------:R-:W-:Y:S01]  /*4580*/  IMAD.HI.U32 R12, R11, R16, RZ ;  /* 0x000000100b0c7227 */ /* 0x000fe200078e00ff */
[----:B------:R-:W-:Y:S03]  /*4590*/  SEL R9, R24, R9, !P4 ;  /* 0x0000000918097207 */ /* 0x000fe60006000000 */
[-C--:B------:R-:W-:Y:S01]  /*45a0*/  IMAD.HI.U32 R8, R0, R4.reuse, RZ ;  /* 0x0000000400087227 */ /* 0x080fe200078e00ff */
[----:B------:R-:W-:Y:S03]  /*45b0*/  SHF.R.U32.HI R12, RZ, R17, R12 ;  /* 0x00000011ff0c7219 */ /* 0x000fe6000001160c */
[----:B------:R-:W-:Y:S01]  /*45c0*/  IMAD.HI.U32 R2, R9, R4, RZ ;  /* 0x0000000409027227 */ /* 0x000fe200078e00ff */
[-C--:B------:R-:W-:Y:S02]  /*45d0*/  @P2 SHF.R.U32.HI R0, RZ, R5.reuse, R8 ;  /* 0x00000005ff002219 */ /* 0x080fe40000011608 */
[----:B------:R-:W-:Y:S02]  /*45e0*/  SHF.R.U32.HI R8, RZ, R18, R13 ;  /* 0x00000012ff087219 */ /* 0x000fe4000001160d */
[----:B------:R-:W-:Y:S01]  /*45f0*/  @P2 SHF.R.U32.HI R9, RZ, R5, R2 ;  /* 0x00000005ff092219 */ /* 0x000fe20000011602 */
[----:B------:R-:W-:Y:S01]  /*4600*/  IMAD R0, R26, R0, RZ ;  /* 0x000000001a007224 */ /* 0x000fe200078e02ff */
[----:B------:R-:W-:Y:S02]  /*4610*/  SEL R8, R10, R8, !P0 ;  /* 0x000000080a087207 */ /* 0x000fe40004000000 */
[----:B------:R-:W-:Y:S01]  /*4620*/  SEL R2, R11, R12, !P4 ;  /* 0x0000000c0b027207 */ /* 0x000fe20006000000 */
[----:B------:R-:W-:Y:S01]  /*4630*/  IMAD R12, R26, R9, RZ ;  /* 0x000000091a0c7224 */ /* 0x000fe200078e02ff */
[C---:B------:R-:W-:Y:S01]  /*4640*/  ISETP.GE.AND P0, PT, R8.reuse, R0, PT ;  /* 0x000000000800720c */ /* 0x040fe20003f06270 */
[----:B------:R-:W-:Y:S03]  /*4650*/  IMAD.HI.U32 R0, R8, R4, RZ ;  /* 0x0000000408007227 */ /* 0x000fe600078e00ff */
[----:B------:R-:W-:Y:S02]  /*4660*/  ISETP.GE.OR P0, PT, R2, R12, P0 ;  /* 0x0000000c0200720c */ /* 0x000fe40000706670 */
[-C--:B------:R-:W-:Y:S04]  /*4670*/  SHF.R.U32.HI R0, RZ, R5.reuse, R0 ;  /* 0x00000005ff007219 */ /* 0x080fe80000011600 */
[----:B------:R-:W-:Y:S05]  /*4680*/  SEL R13, R8, R0, !P2 ;  /* 0x00000000080d7207 */ /* 0x000fea0005000000 */
[----:B------:R-:W-:Y:S02]  /*4690*/  IMAD.MOV R12, RZ, RZ, -R13 ;  /* 0x000000ffff0c7224 */ /* 0x000fe400078e0a0d */
[----:B------:R-:W-:Y:S04]  /*46a0*/  @!P0 IMAD.HI.U32 R0, R2, R4, RZ ;  /* 0x0000000402008227 */ /* 0x000fe800078e00ff */
[----:B------:R-:W-:Y:S01]  /*46b0*/  IMAD R12, R26, R12, R8 ;  /* 0x0000000c1a0c7224 */ /* 0x000fe200078e0208 */
[----:B------:R-:W-:Y:S04]  /*46c0*/  @!P0 SHF.R.U32.HI R0, RZ, R5, R0 ;  /* 0x00000005ff008219 */ /* 0x000fe80000011600 */
[----:B------:R-:W-:Y:S04]  /*46d0*/  @!P0 SEL R0, R2, R0, !P2 ;  /* 0x0000000002008207 */ /* 0x000fe80005000000 */
[----:B------:R-:W-:Y:S01]  /*46e0*/  @!P0 IADD3 R13, PT, PT, R13, -R0, RZ ;  /* 0x800000000d0d8210 */ /* 0x000fe20007ffe0ff */
[----:B------:R-:W-:Y:S01]  /*46f0*/  @!P0 IMAD R0, R9, R12, R0 ;  /* 0x0000000c09008224 */ /* 0x000fe200078e0200 */
[----:B------:R-:W-:Y:S01]  /*4700*/  IADD3 R9, PT, PT, -R8, RZ, RZ ;  /* 0x000000ff08097210 */ /* 0x000fe20007ffe1ff */
[--C-:B------:R-:W-:Y:S02]  /*4710*/  IMAD.MOV R12, RZ, RZ, -R2.reuse ;  /* 0x000000ffff0c7224 */ /* 0x100fe400078e0a02 */
[----:B------:R-:W-:Y:S02]  /*4720*/  @!P0 IMAD R8, R13, R26, R2 ;  /* 0x0000001a0d088224 */ /* 0x000fe400078e0202 */
[----:B------:R-:W-:Y:S02]  /*4730*/  @!P0 IMAD.MOV.U32 R2, RZ, RZ, R0 ;  /* 0x000000ffff028224 */ /* 0x000fe400078e0000 */
[----:B------:R-:W-:Y:S02]  /*4740*/  IMAD R11, R3, R12, R11 ;  /* 0x0000000c030b7224 */ /* 0x000fe400078e020b */
[----:B------:R-:W-:Y:S02]  /*4750*/  IMAD R10, R6, R9, R10 ;  /* 0x00000009060a7224 */ /* 0x000fe400078e020a */
[----:B------:R-:W-:Y:S02]  /*4760*/  IMAD R11, R2, R3, R11 ;  /* 0x00000003020b7224 */ /* 0x000fe400078e020b */
[----:B------:R-:W-:Y:S02]  /*4770*/  IMAD R10, R8, R6, R10 ;  /* 0x00000006080a7224 */ /* 0x000fe400078e020a */
.L_x_72:
[----:B------:R-:W-:Y:S05]  /*4780*/  BRA.U UP1, `(.L_x_73) ;  /* 0x0000000101107547 */ /* 0x000fea000b800000 */
[----:B------:R-:W-:Y:S04]  /*4790*/  MOV R2, UR20 ;  /* 0x0000001400027c02 */ /* 0x000fe80008000f00 */
[----:B------:R-:W-:Y:S04]  /*47a0*/  SHF.L.U32 R2, R2, 0x1f, RZ ;  /* 0x0000001f02027819 */ /* 0x000fe800000006ff */
[----:B------:R-:W2:Y:S02]  /*47b0*/  SYNCS.PHASECHK.TRANS64.TRYWAIT P0, [UR13+0x68], R2 ;  /* 0x00006802ff0075a7 */ /* 0x000ea4000800110d */
[----:B--2---:R-:W-:Y:S05]  /*47c0*/  @!P0 BRA `(.L_x_74) ;  /* 0x0000003000d88947 */ /* 0x004fea0003800000 */
.L_x_73:
[----:B------:R-:W-:Y:S02]  /*47d0*/  R2UR UR11, R15 ;  /* 0x000000000f0b72ca */ /* 0x000fe400000e0000 */
[----:B------:R-:W-:Y:S02]  /*47e0*/  R2UR UR10, R14 ;  /* 0x000000000e0a72ca */ /* 0x000fe400000e0000 */
[----:B------:R-:W-:Y:S04]  /*47f0*/  ISETP.NE.U32.AND P2, PT, RZ, UR18, PT ;  /* 0x00000012ff007c0c */ /* 0x000fe8000bf45070 */
[----:B------:R-:W-:Y:S05]  /*4800*/  ISETP.NE.AND.EX P2, PT, RZ, UR19, PT, P2 ;  /* 0x00000013ff007c0c */ /* 0x000fea000bf45320 */
[----:B------:R-:W-:Y:S02]  /*4810*/  USHF.L.U32 UR11, UR11, 0x6, URZ ;  /* 0x000000060b0b7899 */ /* 0x000fe400080006ff */
[----:B------:R-:W-:Y:S01]  /*4820*/  USHF.L.U32 UR10, UR10, 0x6, URZ ;  /* 0x000000060a0a7899 */ /* 0x000fe200080006ff */
[----:B------:R-:W-:Y:S11]  /*4830*/  BRA.U !UP4, `(.L_x_75) ;  /* 0x000000010c347547 */ /* 0x000ff6000b800000 */
[----:B------:R-:W-:Y:S01]  /*4840*/  UPLOP3.LUT UP0, UPT, UPT, UPT, UP3, 0x80, 0x8 ;  /* 0x000000000008789c */ /* 0x000fe20003f0f030 */
[----:B--2---:R-:W-:Y:S02]  /*4850*/  HFMA2 R0, -RZ, RZ, 0, 5.9604644775390625e-08 ;  /* 0x00000001ff007431 */ /* 0x004fe400000001ff */
[----:B------:R-:W-:Y:S03]  /*4860*/  IMAD.MOV.U32 R64, RZ, RZ, 0x1 ;  /* 0x00000001ff407424 */ /* 0x000fe600078e00ff */
[----:B------:R-:W-:Y:S05]  /*4870*/  PLOP3.LUT P0, PT, PT, PT, UP0, 0x80, 0x8 ;  /* 0x000000000008781c */ /* 0x000fea0003f0f008 */
[----:B------:R-:W2:Y:S01]  /*4880*/  @UP0 LDCU.64 UR4, c[0x0][0x888] ;  /* 0x00011100ff0407ac */ /* 0x000ea20008000a00 */
[----:B------:R-:W-:Y:S07]  /*4890*/  @UP0 UIMAD UR6, UR60, UR18, URZ ;  /* 0x000000123c0602a4 */ /* 0x000fee000f8e02ff */
[----:B------:R-:W-:Y:S01]  /*48a0*/  @!P0 PRMT R64, R0, 0x7610, R64 ;  /* 0x0000761000408816 */ /* 0x000fe20000000040 */
[----:B--2---:R-:W-:Y:S06]  /*48b0*/  @UP0 UIMAD.WIDE UR4, UR6, 0x4, UR4 ;  /* 0x00000004060408a5 */ /* 0x004fec000f8e0204 */
[----:B------:R-:W-:Y:S01]  /*48c0*/  IMAD.U32 R8, RZ, RZ, UR4 ;  /* 0x00000004ff087e24 */ /* 0x000fe2000f8e00ff */
[----:B------:R-:W-:Y:S04]  /*48d0*/  MOV R9, UR5 ;  /* 0x0000000500097c02 */ /* 0x000fe80008000f00 */
[----:B------:R-:W2:Y:S01]  /*48e0*/  @!UP0 LDCU UR4, c[0x0][0x880] ;  /* 0x00011000ff0487ac */ /* 0x000ea20008000800 */
[----:B-----5:R3:W5:Y:S02]  /*48f0*/  @P0 LDG.E R35, desc[UR56][R8.64] ;  /* 0x0000003808230981 */ /* 0x020764000c1e1900 */
[----:B--23--:R-:W-:Y:S07]  /*4900*/  @!P0 IMAD.U32 R35, RZ, RZ, UR4 ;  /* 0x00000004ff238e24 */ /* 0x00cfee000f8e00ff */
.L_x_75:
[----:B-----5:R-:W-:Y:S01]  /*4910*/  @!P2 FSETP.EQ.AND P0, PT, R35, RZ, PT ;  /* 0x000000ff2300a20b */ /* 0x020fe20003f02000 */
[----:B------:R-:W-:Y:S01]  /*4920*/  @!UPT UIADD3 URZ, UPT, UPT, URZ, URZ, URZ ;  /* 0x000000fffffff290 */ /* 0x000fe2000fffe0ff */
[----:B------:R-:W-:Y:S11]  /*4930*/  @!P2 BRA `(.L_x_76) ;  /* 0x000000000014a947 */ /* 0x000ff60003800000 */
[----:B------:R-:W-:Y:S02]  /*4940*/  LOP3.LUT P2, RZ, R64, 0xff, RZ, 0xc0, !PT ;  /* 0x000000ff40ff7812 */ /* 0x000fe4000784c0ff */
[----:B------:R-:W-:Y:S04]  /*4950*/  PLOP3.LUT P0, PT, PT, PT, UP0, 0x80, 0x8 ;  /* 0x000000000008781c */ /* 0x000fe80003f0f008 */
[----:B------:R-:W-:Y:S07]  /*4960*/  PLOP3.LUT P0, PT, P0, PT, PT, 0x8, 0x80 ;  /* 0x000000000080781c */ /* 0x000fee000070e170 */
[----:B------:R-:W-:Y:S11]  /*4970*/  @P2 FSETP.EQ.AND P0, PT, R35, RZ, PT ;  /* 0x000000ff2300220b */ /* 0x000ff60003f02000 */
[----:B------:R-:W-:Y:S02]  /*4980*/  @!UPT UIADD3 URZ, UPT, UPT, URZ, URZ, URZ ;  /* 0x000000fffffff290 */ /* 0x000fe4000fffe0ff */
.L_x_76:
[----:B------:R-:W-:Y:S01]  /*4990*/  ULEA UR4, UR8, UR13, 0x3 ;  /* 0x0000000d08047291 */ /* 0x000fe2000f8e18ff */
[----:B------:R-:W-:Y:S02]  /*49a0*/  SHF.L.U32 R9, R32, 0x1f, RZ ;  /* 0x0000001f20097819 */ /* 0x000fe400000006ff */
[----:B------:R-:W-:Y:S04]  /*49b0*/  ELECT P4, URZ, PT ;  /* 0x0000000000ff782f */ /* 0x000fe80003880000 */
[----:B------:R-:W-:Y:S02]  /*49c0*/  PLOP3.LUT P4, PT, P0, P4, PT, 0xf2, 0x2f ;  /* 0x00000000002f781c */ /* 0x000fe40000789e72 */
[----:B------:R-:W3:Y:S11]  /*49d0*/  SYNCS.PHASECHK.TRANS64.TRYWAIT P2, [UR4+0x48], R9 ;  /* 0x00004809ff0075a7 */ /* 0x000ef60008041104 */
[----:B-1----:R-:W-:Y:S05]  /*49e0*/  @!P4 IADD3 R8, P0, PT, R30, 0x580, RZ ;  /* 0x000005801e08c810 */ /* 0x002fea0007f1e0ff */
[----:B--2---:R-:W-:Y:S01]  /*49f0*/  @!P4 IMAD.X R2, RZ, RZ, R31, P0 ;  /* 0x000000ffff02c224 */ /* 0x004fe200000e061f */
[----:B---3--:R-:W-:Y:S07]  /*4a00*/  @!P2 BRA `(.L_x_77) ;  /* 0x000000300060a947 */ /* 0x008fee0003800000 */
.L_x_146:
[----:B------:R-:W2:Y:S01]  /*4a10*/  LDC.64 R12, c[0x0][0xb18] ;  /* 0x0002c600ff0c7b82 */ /* 0x000ea20000000a00 */
[----:B------:R-:W-:Y:S01]  /*4a20*/  @!P4 R2UR UR6, R2 ;  /* 0x000000000206c2ca */ /* 0x000fe200000e0000 */
[----:B------:R-:W-:Y:S01]  /*4a30*/  VOTEU.ALL UP2, P4 ;  /* 0x0000000000ff7886 */ /* 0x000fe20002040000 */
[----:B------:R-:W-:Y:S01]  /*4a40*/  @!P4 R2UR UR7, R8 ;  /* 0x000000000807c2ca */ /* 0x000fe200000e0000 */
[----:B------:R-:W-:Y:S01]  /*4a50*/  UIADD3 UR5, UPT, UPT, UR8, 0x1, URZ ;  /* 0x0000000108057890 */ /* 0x000fe2000fffe0ff */
[----:B-1----:R-:W-:Y:S03]  /*4a60*/  @!P4 IMAD.MOV.U32 R0, RZ, RZ, 0x2000 ;  /* 0x00002000ff00c424 */ /* 0x002fe600078e00ff */
[----:B------:R-:W1:Y:S01]  /*4a70*/  @!P1 LDC R2, c[0x0][0xb0c] ;  /* 0x0002c300ff029b82 */ /* 0x000e620000000800 */
[----:B------:R-:W-:Y:S01]  /*4a80*/  @!UP2 ULEA UR8, UR8, UR13, 0xd ;  /* 0x0000000d0808a291 */ /* 0x000fe2000f8e68ff */
[----:B------:R-:W-:Y:S01]  /*4a90*/  @P3 SHF.R.U32.HI R27, RZ, 0x10, R21 ;  /* 0x00000010ff1b3819 */ /* 0x000fe20000011615 */
[----:B------:R-:W-:Y:S01]  /*4aa0*/  UIADD3 UR9, UPT, UPT, UR4, 0x30, URZ ;  /* 0x0000003004097890 */ /* 0x000fe2000fffe0ff */
[----:B------:R-:W-:Y:S01]  /*4ab0*/  VIADD R29, R29, 0x1 ;  /* 0x000000011d1d7836 */ /* 0x000fe20000000000 */
[----:B------:R-:W-:Y:S01]  /*4ac0*/  @!UP2 UIADD3 UR8, UPT, UPT, UR8, 0x400, URZ ;  /* 0x000004000808a890 */ /* 0x000fe2000fffe0ff */
[----:B------:R-:W-:Y:S01]  /*4ad0*/  VOTEU.ALL UP1, P4 ;  /* 0x0000000000ff7886 */ /* 0x000fe20002020000 */
[----:B------:R-:W-:Y:S01]  /*4ae0*/  IMAD.U32 R9, RZ, RZ, UR6 ;  /* 0x00000006ff097e24 */ /* 0x000fe2000f8e00ff */
[----:B------:R-:W-:Y:S01]  /*4af0*/  UMOV UR22, 0x0 ;  /* 0x0000000000167882 */ /* 0x000fe20000000000 */
[----:B------:R-:W-:Y:S01]  /*4b00*/  IMAD.U32 R8, RZ, RZ, UR7 ;  /* 0x00000007ff087e24 */ /* 0x000fe2000f8e00ff */
[----:B------:R-:W-:Y:S01]  /*4b10*/  UMOV UR23, 0x10000000 ;  /* 0x1000000000177882 */ /* 0x000fe20000000000 */
[----:B------:R-:W-:Y:S01]  /*4b20*/  UMOV UR12, UR60 ;  /* 0x0000003c000c7c82 */ /* 0x000fe20008000000 */
[----:B------:R-:W-:Y:S01]  /*4b30*/  @!P4 R2UR UR17, R9 ;  /* 0x000000000911c2ca */ /* 0x000fe200000e0000 */
[----:B------:R-:W-:Y:S01]  /*4b40*/  UISETP.NE.AND UP5, UPT, UR5, 0x3, UPT ;  /* 0x000000030500788c */ /* 0x000fe2000bfa5270 */
[----:B------:R-:W-:Y:S01]  /*4b50*/  @!P4 R2UR UR16, R8 ;  /* 0x000000000810c2ca */ /* 0x000fe200000e0000 */
[----:B------:R-:W-:Y:S01]  /*4b60*/  UPRMT UR14, UR53, 0x654, UR9 ;  /* 0x00000654350e7896 */ /* 0x000fe20008000009 */
[----:B------:R-:W3:Y:S01]  /*4b70*/  LDC.64 R8, c[0x0][0xb10] ;  /* 0x0002c400ff087b82 */ /* 0x000ee20000000a00 */
[----:B------:R-:W-:Y:S02]  /*4b80*/  USEL UR7, UR5, URZ, UP5 ;  /* 0x000000ff05077287 */ /* 0x000fe4000a800000 */
[----:B------:R-:W-:Y:S02]  /*4b90*/  USEL UR5, URZ, 0x1, UP5 ;  /* 0x00000001ff057887 */ /* 0x000fe4000a800000 */
[----:B------:R-:W-:Y:S04]  /*4ba0*/  ULEA UR6, UR7, UR13, 0x3 ;  /* 0x0000000d07067291 */ /* 0x000fe8000f8e18ff */
[----:B------:R-:W-:Y:S02]  /*4bb0*/  LOP3.LUT R32, R32, UR5, RZ, 0x3c, !PT ;  /* 0x0000000520207c12 */ /* 0x000fe4000f8e3cff */
[----:B------:R1:W-:Y:S01]  /*4bc0*/  @!UP1 UTMALDG.3D [UR8], [UR16], desc[UR22] ;  /* 0x00001608100095b4 */ /* 0x0003e20008011000 */
[----:B------:R5:W-:Y:S01]  /*4bd0*/  @!P4 SYNCS.ARRIVE.TRANS64.RED.A0TR RZ, [UR4+0x30], R0 ;  /* 0x00003000ffffc9a7 */ /* 0x000be20008300404 */
[----:B------:R-:W-:Y:S01]  /*4be0*/  SHF.L.U32 R14, R32, 0x1f, RZ ;  /* 0x0000001f200e7819 */ /* 0x000fe200000006ff */
[C---:B---3--:R-:W-:Y:S01]  /*4bf0*/  @!P1 IMAD.HI.U32 R8, R11.reuse, R8, RZ ;  /* 0x000000080b089227 */ /* 0x048fe200078e00ff */
[----:B--2---:R-:W-:Y:S02]  /*4c00*/  @!P1 ISETP.NE.AND P0, PT, R12, 0x1, PT ;  /* 0x000000010c00980c */ /* 0x004fe40003f05270 */
[----:B-1----:R-:W-:Y:S01]  /*4c10*/  @!P1 ISETP.NE.AND P2, PT, R2, 0x1, PT ;  /* 0x000000010200980c */ /* 0x002fe20003f45270 */
[----:B------:R-:W-:Y:S01]  /*4c20*/  SYNCS.ARRIVE.TRANS64.RED.A1T0 RZ, [UR14], RZ ;  /* 0x000000ffffff79a7 */ /* 0x000fe2000810040e */
[C---:B------:R-:W-:Y:S01]  /*4c30*/  @!P1 IMAD.HI.U32 R13, R10.reuse, R13, RZ ;  /* 0x0000000d0a0d9227 */ /* 0x040fe200078e00ff */
[----:B------:R-:W-:Y:S04]  /*4c40*/  @!P1 SHF.R.U32.HI R8, RZ, R9, R8 ;  /* 0x00000009ff089219 */ /* 0x000fe80000011608 */
[----:B------:R-:W-:Y:S01]  /*4c50*/  @!P1 SEL R8, R11, R8, !P2 ;  /* 0x000000080b089207 */ /* 0x000fe20005000000 */
[----:B------:R-:W1:Y:S01]  /*4c60*/  SYNCS.PHASECHK.TRANS64.TRYWAIT P5, [UR6+0x48], R14 ;  /* 0x0000480eff0075a7 */ /* 0x000e6200080a1106 */
[----:B-----5:R-:W2:Y:S02]  /*4c70*/  @!P1 LDC R0, c[0x0][0xb20] ;  /* 0x0002c800ff009b82 */ /* 0x020ea40000000800 */
[----:B--2---:R-:W-:Y:S04]  /*4c80*/  @!P1 SHF.R.U32.HI R0, RZ, R0, R13 ;  /* 0x00000000ff009219 */ /* 0x004fe8000001160d */
[----:B------:R-:W-:Y:S05]  /*4c90*/  @!P1 SEL R9, R10, R0, !P0 ;  /* 0x000000000a099207 */ /* 0x000fea0004000000 */
[----:B------:R-:W-:Y:S02]  /*4ca0*/  @!P1 IMAD.IADD R0, R9, 0x1, -R8 ;  /* 0x0000000109009824 */ /* 0x000fe400078e0a08 */
[----:B------:R-:W-:Y:S02]  /*4cb0*/  @!P1 IMAD.IADD R8, R8, 0x1, -R9 ;  /* 0x0000000108089824 */ /* 0x000fe400078e0a09 */
[----:B------:R-:W-:Y:S02]  /*4cc0*/  @!P1 IMAD R11, R0, R2, R11 ;  /* 0x00000002000b9224 */ /* 0x000fe400078e020b */
[----:B------:R-:W-:Y:S01]  /*4cd0*/  @!P1 IMAD R10, R8, R12, R10 ;  /* 0x0000000c080a9224 */ /* 0x000fe200078e020a */
[----:B-1----:R-:W-:Y:S06]  /*4ce0*/  @!P5 BRA `(.L_x_78) ;  /* 0x0000002c00c0d947 */ /* 0x002fec0003800000 */
.L_x_148:
[----:B------:R-:W-:Y:S01]  /*4cf0*/  UIADD3 UR9, UPT, UPT, UR6, 0x30, URZ ;  /* 0x0000003006097890 */ /* 0x000fe2000fffe0ff */
[----:B------:R-:W-:Y:S01]  /*4d00*/  @!P4 IADD3 R2, P0, PT, R30, 0x580, RZ ;  /* 0x000005801e02c810 */ /* 0x000fe20007f1e0ff */
[----:B------:R-:W-:Y:S01]  /*4d10*/  VOTEU.ALL UP1, P4 ;  /* 0x0000000000ff7886 */ /* 0x000fe20002020000 */
[----:B------:R-:W-:Y:S01]  /*4d20*/  UMOV UR16, 0x0 ;  /* 0x0000000000107882 */ /* 0x000fe20000000000 */
[----:B------:R-:W-:Y:S01]  /*4d30*/  UMOV UR17, 0x10000000 ;  /* 0x1000000000117882 */ /* 0x000fe20000000000 */
[----:B------:R-:W-:Y:S01]  /*4d40*/  @!P4 R2UR UR5, R2 ;  /* 0x000000000205c2ca */ /* 0x000fe200000e0000 */
[----:B-1----:R-:W-:Y:S01]  /*4d50*/  @!P4 IMAD.X R0, RZ, RZ, R31, P0 ;  /* 0x000000ffff00c224 */ /* 0x002fe200000e061f */
[----:B------:R-:W-:Y:S01]  /*4d60*/  @!UP1 ULEA UR8, UR7, UR13, 0xd ;  /* 0x0000000d07089291 */ /* 0x000fe2000f8e68ff */
[----:B------:R-:W-:Y:S01]  /*4d70*/  ISETP.NE.AND P0, PT, R29, 0x2, PT ;  /* 0x000000021d00780c */ /* 0x000fe20003f05270 */
[----:B------:R-:W-:Y:S01]  /*4d80*/  @!UP1 UIADD3 UR10, UPT, UPT, UR10, 0x20, URZ ;  /* 0x000000200a0a9890 */ /* 0x000fe2000fffe0ff */
[----:B------:R-:W-:Y:S01]  /*4d90*/  IMAD.IADD R14, R10, 0x1, R62 ;  /* 0x000000010a0e7824 */ /* 0x000fe200078e023e */
[----:B------:R-:W-:Y:S01]  /*4da0*/  @!P4 R2UR UR4, R0 ;  /* 0x000000000004c2ca */ /* 0x000fe200000e0000 */
[----:B------:R-:W-:Y:S01]  /*4db0*/  @!UP1 UIADD3 UR8, UPT, UPT, UR8, 0x400, URZ ;  /* 0x0000040008089890 */ /* 0x000fe2000fffe0ff */
[----:B------:R-:W-:Y:S01]  /*4dc0*/  SEL R0, RZ, 0x1, P0 ;  /* 0x00000001ff007807 */ /* 0x000fe20000000000 */
[----:B------:R-:W-:Y:S01]  /*4dd0*/  VOTEU.ALL UP1, P4 ;  /* 0x0000000000ff7886 */ /* 0x000fe20002020000 */
[----:B------:R-:W-:Y:S01]  /*4de0*/  UMOV UR12, UR60 ;  /* 0x0000003c000c7c82 */ /* 0x000fe20008000000 */
[----:B------:R-:W-:Y:S01]  /*4df0*/  @P3 R2UR UR60, R27 ;  /* 0x000000001b3c32ca */ /* 0x000fe200000e0000 */
[----:B------:R-:W-:Y:S01]  /*4e00*/  IMAD.IADD R15, R11, 0x1, R63 ;  /* 0x000000010b0f7824 */ /* 0x000fe200078e023f */
[----:B------:R-:W-:Y:S01]  /*4e10*/  LOP3.LUT R28, R28, R0, RZ, 0x3c, !PT ;  /* 0x000000001c1c7212 */ /* 0x000fe200078e3cff */
[----:B------:R-:W-:Y:S01]  /*4e20*/  IMAD.U32 R8, RZ, RZ, UR5 ;  /* 0x00000005ff087e24 */ /* 0x000fe2000f8e00ff */
[----:B------:R-:W-:Y:S04]  /*4e30*/  SEL R29, R29, RZ, P0 ;  /* 0x000000ff1d1d7207 */ /* 0x000fe80000000000 */
[----:B------:R-:W-:Y:S01]  /*4e40*/  IMAD.U32 R9, RZ, RZ, UR4 ;  /* 0x00000004ff097e24 */ /* 0x000fe2000f8e00ff */
[----:B------:R-:W-:Y:S01]  /*4e50*/  @!P4 R2UR UR14, R8 ;  /* 0x00000000080ec2ca */ /* 0x000fe200000e0000 */
[----:B------:R-:W-:Y:S03]  /*4e60*/  UPRMT UR4, UR53, 0x654, UR9 ;  /* 0x0000065435047896 */ /* 0x000fe60008000009 */
[----:B------:R-:W-:Y:S11]  /*4e70*/  @!P4 R2UR UR15, R9 ;  /* 0x00000000090fc2ca */ /* 0x000ff600000e0000 */
[----:B------:R-:W-:Y:S02]  /*4e80*/  @!UPT UIADD3 URZ, UPT, UPT, URZ, URZ, URZ ;  /* 0x000000fffffff290 */ /* 0x000fe4000fffe0ff */
[----:B------:R1:W-:Y:S01]  /*4e90*/  @!UP1 UTMALDG.3D [UR8], [UR14], desc[UR16] ;  /* 0x000010080e0095b4 */ /* 0x0003e20008011000 */
[----:B------:R2:W-:Y:S01]  /*4ea0*/  @!P4 SYNCS.ARRIVE.TRANS64.RED.A0TR RZ, [UR6+0x30], R25 ;  /* 0x00003019ffffc9a7 */ /* 0x0005e20008300406 */
[----:B------:R-:W-:Y:S01]  /*4eb0*/  SYNCS.ARRIVE.TRANS64.RED.A1T0 RZ, [UR4], RZ ;  /* 0x000000ffffff79a7 */ /* 0x000fe20008100404 */
[----:B------:R-:W-:Y:S04]  /*4ec0*/  UIADD3 UR4, UPT, UPT, UR7, 0x1, URZ ;  /* 0x0000000107047890 */ /* 0x000fe8000fffe0ff */
[----:B------:R-:W-:Y:S04]  /*4ed0*/  UISETP.NE.AND UP1, UPT, UR4, 0x3, UPT ;  /* 0x000000030400788c */ /* 0x000fe8000bf25270 */
[----:B------:R-:W-:Y:S06]  /*4ee0*/  USEL UR5, URZ, 0x1, UP1 ;  /* 0x00000001ff057887 */ /* 0x000fec0008800000 */
[----:B------:R-:W-:Y:S01]  /*4ef0*/  LOP3.LUT R32, R32, UR5, RZ, 0x3c, !PT ;  /* 0x0000000520207c12 */ /* 0x000fe2000f8e3cff */
[----:B-1----:R-:W-:Y:S02]  /*4f00*/  USEL UR8, UR4, URZ, UP1 ;  /* 0x000000ff04087287 */ /* 0x002fe40008800000 */
[----:B------:R-:W-:Y:S01]  /*4f10*/  UPLOP3.LUT UP1, UPT, UPT, UPT, UPT, 0x80, 0x8 ;  /* 0x000000000008789c */ /* 0x000fe20003f2f070 */
[----:B------:R-:W-:Y:S10]  /*4f20*/  @P3 BRA `(.L_x_79) ;  /* 0xfffffff4001c3947 */ /* 0x000ff4000383ffff */
[----:B------:R-:W-:Y:S01]  /*4f30*/  UIADD3 UR13, UPT, UPT, UR13, 0x48, URZ ;  /* 0x000000480d0d7890 */ /* 0x000fe2000fffe0ff */
[----:B------:R-:W-:-:S03]  /*4f40*/  SHF.L.U32 R2, R32, 0x1f, RZ ;  /* 0x0000001f20027819 */ /* 0x000fc600000006ff */
[----:B------:R-:W-:-:S09]  /*4f50*/  ULEA UR4, UR8, UR13, 0x3 ;  /* 0x0000000d08047291 */ /* 0x000fd2000f8e18ff */
[----:B------:R-:W1:Y:S02]  /*4f60*/  SYNCS.PHASECHK.TRANS64.TRYWAIT P0, [UR4], R2 ;  /* 0x00000002ff0075a7 */ /* 0x000e640008001104 */
[----:B-1----:R-:W-:Y:S05]  /*4f70*/  @!P0 BRA `(.L_x_80) ;  /* 0x0000002c00348947 */ /* 0x002fea0003800000 */
.L_x_150:
        /* <DEDUP_REMOVED lines=9> */
.L_x_152:
[----:B------:R-:W-:-:S04]  /*5010*/  UIADD3 UR4, UPT, UPT, UR4, 0x1, URZ ;  /* 0x0000000104047890 */ /* 0x000fc8000fffe0ff */
[----:B------:R-:W-:-:S04]  /*5020*/  UISETP.NE.AND UP0, UPT, UR4, 0x3, UPT ;  /* 0x000000030400788c */ /* 0x000fc8000bf05270 */
[----:B------:R-:W-:Y:S02]  /*5030*/  USEL UR5, URZ, 0x1, UP0 ;  /* 0x00000001ff057887 */ /* 0x000fe40008000000 */
[----:B------:R-:W-:-:S04]  /*5040*/  USEL UR4, UR4, URZ, UP0 ;  /* 0x000000ff04047287 */ /* 0x000fc80008000000 */
[----:B------:R-:W-:Y:S01]  /*5050*/  ULEA UR4, UR4, UR13, 0x3 ;  /* 0x0000000d04047291 */ /* 0x000fe2000f8e18ff */
[----:B-1----:R-:W-:-:S04]  /*5060*/  LOP3.LUT R2, R32, UR5, RZ, 0x3c, !PT ;  /* 0x0000000520027c12 */ /* 0x002fc8000f8e3cff */
[----:B------:R-:W-:Y:S01]  /*5070*/  SHF.L.U32 R2, R2, 0x1f, RZ ;  /* 0x0000001f02027819 */ /* 0x000fe200000006ff */
[----:B------:R-:W-:-:S07]  /*5080*/  IMAD.U32 R0, RZ, RZ, UR4 ;  /* 0x00000004ff007e24 */ /* 0x000fce000f8e00ff */
.L_x_82:
[----:B-1----:R1:W3:Y:S02]  /*5090*/  SYNCS.PHASECHK.TRANS64.TRYWAIT P0, [R0+URZ], R2 ;  /* 0x00000002000075a7 */ /* 0x0022e400080011ff */
[----:B---3--:R-:W-:Y:S05]  /*50a0*/  @!P0 NANOSLEEP.SYNCS 0x989680 ;  /* 0x009896800000895d */ /* 0x008fea0003900000 */
[----:B------:R-:W3:Y:S02]  /*50b0*/  @!P0 SYNCS.PHASECHK.TRANS64 P0, [R0+URZ], R2 ;  /* 0x00000002000085a7 */ /* 0x000ee400080010ff */
[----:B---3--:R-:W-:Y:S05]  /*50c0*/  @P0 EXIT ;  /* 0x000000000000094d */ /* 0x008fea0003800000 */
[----:B------:R-:W-:Y:S05]  /*50d0*/  BRA `(.L_x_82) ;  /* 0xfffffffc00ec7947 */ /* 0x000fea000383ffff */
.L_x_70:
[----:B------:R-:W-:-:S06]  /*50e0*/  UISETP.GE.AND UP1, UPT, UR10, 0x4, UPT ;  /* 0x000000040a00788c */ /* 0x000fcc000bf26270 */
[----:B------:R-:W-:-:S13]  /*50f0*/  PLOP3.LUT P0, PT, PT, PT, UP1, 0x80, 0x8 ;  /* 0x000000000008781c */ /* 0x000fda0003f0f018 */
[----:B------:R-:W-:Y:S05]  /*5100*/  @!P0 EXIT ;  /* 0x000000000000894d */ /* 0x000fea0003800000 */
[----:B------:R-:W-:Y:S01]  /*5110*/  BAR.SYNC.DEFER_BLOCKING 0x6, 0xa0 ;  /* 0x0182800000007b1d */ /* 0x000fe20000010000 */
[C---:B------:R-:W-:Y:S01]  /*5120*/  IMAD.SHL.U32 R4, R75.reuse, 0x20, RZ ;  /* 0x000000204b047824 */ /* 0x040fe200078e00ff */
[C---:B------:R-:W-:Y:S01]  /*5130*/  R2P PR, R75.reuse, 0x6 ;  /* 0x000000064b007804 */ /* 0x040fe20000000000 */
[C---:B------:R-:W-:Y:S02]  /*5140*/  IMAD.SHL.U32 R68, R75.reuse, 0x4, RZ ;  /* 0x000000044b447824 */ /* 0x040fe400078e00ff */
[C---:B------:R-:W-:Y:S01]  /*5150*/  IMAD.U32 R32, R75.reuse, 0x10000, RZ ;  /* 0x000100004b207824 */ /* 0x040fe200078e00ff */
[----:B------:R-:W-:Y:S02]  /*5160*/  UMOV UR36, 0x400 ;  /* 0x0000040000247882 */ /* 0x000fe40000000000 */
[----:B------:R-:W1:Y:S01]  /*5170*/  LDC R67, c[0x0][0x370] ;  /* 0x0000dc00ff437b82 */ /* 0x000e620000000800 */
[----:B------:R-:W-:Y:S01]  /*5180*/  ULEA UR36, UR53, UR36, 0x18 ;  /* 0x0000002435247291 */ /* 0x000fe2000f8ec0ff */
[C---:B------:R-:W-:Y:S01]  /*5190*/  LOP3.LUT R3, R4.reuse, 0xe0, RZ, 0xc0, !PT ;  /* 0x000000e004037812 */ /* 0x040fe200078ec0ff */
[----:B------:R-:W-:Y:S01]  /*51a0*/  IMAD.SHL.U32 R2, R75, 0x10, RZ ;  /* 0x000000104b027824 */ /* 0x000fe200078e00ff */
[----:B------:R-:W-:Y:S01]  /*51b0*/  LOP3.LUT R4, R4, 0x100, RZ, 0xc0, !PT ;  /* 0x0000010004047812 */ /* 0x000fe200078ec0ff */
[----:B------:R-:W-:Y:S01]  /*51c0*/  IMAD.MOV.U32 R74, RZ, RZ, 0x8 ;  /* 0x00000008ff4a7424 */ /* 0x000fe200078e00ff */
[----:B------:R-:W-:Y:S01]  /*51d0*/  LOP3.LUT R68, R3, 0x1c, R68, 0xf8, !PT ;  /* 0x0000001c03447812 */ /* 0x000fe200078ef844 */
[----:B------:R-:W-:Y:S01]  /*51e0*/  IMAD.MOV.U32 R73, RZ, RZ, 0x10 ;  /* 0x00000010ff497424 */ /* 0x000fe200078e00ff */
[----:B------:R-:W2:Y:S01]  /*51f0*/  LDC R28, c[0x0][0xb0c] ;  /* 0x0002c300ff1c7b82 */ /* 0x000ea20000000800 */
[----:B------:R-:W-:Y:S01]  /*5200*/  SHF.R.U32.HI R3, RZ, 0x2, R75 ;  /* 0x00000002ff037819 */ /* 0x000fe2000001164b */
[----:B------:R-:W-:Y:S01]  /*5210*/  IMAD.MOV.U32 R31, RZ, RZ, RZ ;  /* 0x000000ffff1f7224 */ /* 0x000fe200078e00ff */
[----:B------:R-:W-:Y:S01]  /*5220*/  LOP3.LUT R32, R32, 0x600000, RZ, 0xc0, !PT ;  /* 0x0060000020207812 */ /* 0x000fe200078ec0ff */
[----:B------:R-:W-:Y:S01]  /*5230*/  IMAD.MOV.U32 R72, RZ, RZ, RZ ;  /* 0x000000ffff487224 */ /* 0x000fe200078e00ff */
[----:B------:R-:W-:Y:S01]  /*5240*/  LOP3.LUT R2, R4, 0x600, R2, 0xf8, !PT ;  /* 0x0000060004027812 */ /* 0x000fe200078ef802 */
[----:B------:R-:W-:Y:S01]  /*5250*/  IMAD.MOV.U32 R78, RZ, RZ, RZ ;  /* 0x000000ffff4e7224 */ /* 0x000fe200078e00ff */
[----:B------:R-:W-:Y:S01]  /*5260*/  LOP3.LUT R68, R68, 0x4, R3, 0x78, !PT ;  /* 0x0000000444447812 */ /* 0x000fe200078e7803 */
[----:B------:R-:W4:Y:S01]  /*5270*/  LDC R65, c[0x0][0xb20] ;  /* 0x0002c800ff417b82 */ /* 0x000f220000000800 */
[----:B------:R-:W3:Y:S01]  /*5280*/  LDS R0, [UR36+0x120] ;  /* 0x00012024ff007984 */ /* 0x000ee20008000800 */
[----:B------:R-:W-:Y:S01]  /*5290*/  LOP3.LUT R75, R75, 0x60, RZ, 0xc0, !PT ;  /* 0x000000604b4b7812 */ /* 0x000fe200078ec0ff */
[----:B------:R-:W-:Y:S01]  /*52a0*/  IMAD.MOV.U32 R71, RZ, RZ, RZ ;  /* 0x000000ffff477224 */ /* 0x000fe200078e00ff */
[----:B------:R-:W-:Y:S01]  /*52b0*/  LOP3.LUT R68, R2, R68, RZ, 0xfc, !PT ;  /* 0x0000004402447212 */ /* 0x000fe200078efcff */
[----:B------:R-:W1:Y:S01]  /*52c0*/  LDCU.64 UR54, c[0x0][0x348] ;  /* 0x00006900ff3677ac */ /* 0x000e620008000a00 */
[----:B------:R-:W-:-:S02]  /*52d0*/  SEL R74, R74, 0xfffffff8, !P1 ;  /* 0xfffffff84a4a7807 */ /* 0x000fc40004800000 */
[----:B------:R-:W1:Y:S01]  /*52e0*/  LDC R27, c[0x0][0xb30] ;  /* 0x0002cc00ff1b7b82 */ /* 0x000e620000000800 */
[----:B------:R-:W-:Y:S01]  /*52f0*/  SEL R73, R73, 0xfffffff0, !P2 ;  /* 0xfffffff049497807 */ /* 0x000fe20005000000 */
[----:B------:R-:W1:Y:S01]  /*5300*/  LDCU.64 UR48, c[0x0][0x888] ;  /* 0x00011100ff3077ac */ /* 0x000e620008000a00 */
[----:B------:R-:W1:Y:S05]  /*5310*/  LDCU.64 UR50, c[0x0][0x890] ;  /* 0x00011200ff3277ac */ /* 0x000e6a0008000a00 */
[----:B------:R-:W1:Y:S01]  /*5320*/  LDC.64 R60, c[0x0][0xb10] ;  /* 0x0002c400ff3c7b82 */ /* 0x000e620000000a00 */
[----:B------:R-:W-:Y:S01]  /*5330*/  UMOV UR42, 0x1 ;  /* 0x00000001002a7882 */ /* 0x000fe20000000000 */
[----:B------:R-:W-:Y:S01]  /*5340*/  UMOV UR37, URZ ;  /* 0x000000ff00257c82 */ /* 0x000fe20008000000 */
[----:B------:R-:W-:Y:S01]  /*5350*/  UIADD3 UR52, UPT, UPT, UR36, 0x400, URZ ;  /* 0x0000040024347890 */ /* 0x000fe2000fffe0ff */
[----:B------:R-:W-:Y:S01]  /*5360*/  UMOV UR41, URZ ;  /* 0x000000ff00297c82 */ /* 0x000fe20008000000 */
[----:B------:R-:W-:-:S03]  /*5370*/  UMOV UR40, URZ ;  /* 0x000000ff00287c82 */ /* 0x000fc60008000000 */
[----:B------:R-:W1:Y:S08]  /*5380*/  LDC.64 R24, c[0x0][0xb18] ;  /* 0x0002c600ff187b82 */ /* 0x000e700000000a00 */
[----:B------:R-:W1:Y:S08]  /*5390*/  LDC.64 R22, c[0x0][0xb28] ;  /* 0x0002ca00ff167b82 */ /* 0x000e700000000a00 */
[----:B------:R-:W1:Y:S01]  /*53a0*/  LDC.64 R58, c[0x0][0x8b0] ;  /* 0x00022c00ff3a7b82 */ /* 0x000e620000000a00 */
[----:B---3--:R-:W-:-:S07]  /*53b0*/  IMAD.IADD R32, R0, 0x1, R32 ;  /* 0x0000000100207824 */ /* 0x008fce00078e0220 */
[----:B------:R-:W3:Y:S08]  /*53c0*/  LDC.64 R56, c[0x0][0x8a8] ;  /* 0x00022a00ff387b82 */ /* 0x000ef00000000a00 */
[----:B--2-4-:R-:W1:Y:S02]  /*53d0*/  LDC R66, c[0x0][0x374] ;  /* 0x0000dd00ff427b82 */ /* 0x014e640000000800 */
.L_x_113:
[C---:B------:R-:W-:Y:S02]  /*53e0*/  LEA R0, R78.reuse, UR36, 0x3 ;  /* 0x000000244e007c11 */ /* 0x040fe4000f8e18ff */
[----:B------:R-:W-:Y:S02]  /*53f0*/  SHF.L.U32 R2, R71, 0x1f, RZ ;  /* 0x0000001f47027819 */ /* 0x000fe400000006ff */
[----:B------:R-:W-:Y:S02]  /*5400*/  LEA R16, R78, UR36, 0x4 ;  /* 0x000000244e107c11 */ /* 0x000fe4000f8e20ff */
[----:B------:R-:W2:Y:S02]  /*5410*/  SYNCS.PHASECHK.TRANS64.TRYWAIT P0, [R0+URZ+0x70], R2 ;  /* 0x00007002000075a7 */ /* 0x000ea400080011ff */
[----:B--2---:R-:W-:Y:S05]  /*5420*/  @!P0 BRA `(.L_x_83) ;  /* 0x0000002800388947 */ /* 0x004fea0003800000 */
.L_x_153:
[----:B------:R-:W4:Y:S01]  /*5430*/  LDC.64 R10, c[0x0][0xb10] ;  /* 0x0002c400ff0a7b82 */ /* 0x000f220000000a00 */
[----:B------:R-:W3:Y:S01]  /*5440*/  LDS.128 R16, [R16+0x100] ;  /* 0x0001000010107984 */ /* 0x000ee20000000c00 */
[----:B-1----:R-:W-:Y:S01]  /*5450*/  ISETP.NE.AND P1, PT, R27, 0x1, PT ;  /* 0x000000011b00780c */ /* 0x002fe20003f25270 */
[----:B--2---:R-:W-:Y:S01]  /*5460*/  VIADD R0, R0, 0x80 ;  /* 0x0000008000007836 */ /* 0x004fe20000000000 */
[----:B------:R-:W-:Y:S04]  /*5470*/  ISETP.GE.AND P0, PT, R26, 0x1, PT ;  /* 0x000000011a00780c */ /* 0x000fe80003f06270 */
[----:B------:R-:W1:Y:S01]  /*5480*/  LDC.64 R8, c[0x0][0xb18] ;  /* 0x0002c600ff087b82 */ /* 0x000e620000000a00 */
[----:B------:R-:W-:Y:S01]  /*5490*/  PRMT R0, RZ, 0x654, R0 ;  /* 0x00000654ff007816 */ /* 0x000fe20000000000 */
[----:B------:R-:W-:Y:S01]  /*54a0*/  @!PT LDS RZ, [RZ] ;  /* 0x00000000fffff984 */ /* 0x000fe20000000800 */
[----:B------:R-:W-:Y:S01]  /*54b0*/  @!PT LDS RZ, [RZ] ;  /* 0x00000000fffff984 */ /* 0x000fe20000000800 */
[----:B------:R-:W-:Y:S01]  /*54c0*/  @!PT LDS RZ, [RZ] ;  /* 0x00000000fffff984 */ /* 0x000fe20000000800 */
[----:B------:R-:W-:Y:S01]  /*54d0*/  @!PT LDS RZ, [RZ] ;  /* 0x00000000fffff984 */ /* 0x000fe20000000800 */
[----:B------:R2:W-:Y:S06]  /*54e0*/  MEMBAR.ALL.CTA ;  /* 0x0000000000007992 */ /* 0x0005ec0000008000 */
[----:B--2---:R-:W2:Y:S01]  /*54f0*/  FENCE.VIEW.ASYNC.S ;  /* 0x00000000000073c6 */ /* 0x004ea20000000000 */
[----:B------:R-:W1:Y:S08]  /*5500*/  @!P1 LDC R12, c[0x0][0xb20] ;  /* 0x0002c800ff0c9b82 */ /* 0x000e700000000800 */
[----:B------:R-:W1:Y:S01]  /*5510*/  @!P1 LDC R7, c[0x0][0xb0c] ;  /* 0x0002c300ff079b82 */ /* 0x000e620000000800 */
[----:B--2---:R2:W-:Y:S01]  /*5520*/  SYNCS.ARRIVE.TRANS64.RED.A1T0 RZ, [R0+URZ], RZ ;  /* 0x000000ff00ff79a7 */ /* 0x0045e200081004ff */
[----:B---3--:R-:W-:Y:S04]  /*5530*/  LOP3.LUT P4, RZ, R18, 0x1, RZ, 0xc0, !PT ;  /* 0x0000000112ff7812 */ /* 0x008fe8000788c0ff */
[----:B------:R-:W-:Y:S09]  /*5540*/  P2R R76, PR, RZ, 0x10 ;  /* 0x00000010ff4c7803 */ /* 0x000ff20000000000 */
[----:B------:R-:W-:Y:S02]  /*5550*/  @P4 MOV R30, R16 ;  /* 0x00000010001e4202 */ /* 0x000fe40000000f00 */
[----:B------:R-:W-:Y:S01]  /*5560*/  @P4 LOP3.LUT R29, R17, 0xffff, RZ, 0xc0, !PT ;  /* 0x0000ffff111d4812 */ /* 0x000fe200078ec0ff */
[----:B--2-4-:R-:W-:Y:S06]  /*5570*/  @!P0 BRA `(.L_x_84) ;  /* 0x0000000000a48947 */ /* 0x014fec0003800000 */
[----:B------:R-:W-:Y:S01]  /*5580*/  IMAD.HI.U32 R0, R66, R25, RZ ;  /* 0x0000001942007227 */ /* 0x000fe200078e00ff */
[----:B------:R-:W-:Y:S02]  /*5590*/  ISETP.NE.AND P0, PT, R24, 0x1, PT ;  /* 0x000000011800780c */ /* 0x000fe40003f05270 */
[----:B------:R-:W-:Y:S01]  /*55a0*/  ISETP.NE.AND P2, PT, R26, 0x1, PT ;  /* 0x000000011a00780c */ /* 0x000fe20003f45270 */
[----:B------:R-:W-:Y:S01]  /*55b0*/  IMAD.HI.U32 R4, R67, R60, RZ ;  /* 0x0000003c43047227 */ /* 0x000fe200078e00ff */
[----:B------:R-:W-:Y:S02]  /*55c0*/  SHF.R.U32.HI R0, RZ, R65, R0 ;  /* 0x00000041ff007219 */ /* 0x000fe40000011600 */
[----:B------:R-:W-:Y:S01]  /*55d0*/  ISETP.NE.AND P3, PT, R28, 0x1, PT ;  /* 0x000000011c00780c */ /* 0x000fe20003f65270 */
[----:B------:R-:W-:Y:S01]  /*55e0*/  IMAD.HI.U32 R6, R29, R25, RZ ;  /* 0x000000191d067227 */ /* 0x000fe200078e00ff */
[-C--:B------:R-:W-:Y:S02]  /*55f0*/  SHF.R.U32.HI R4, RZ, R61.reuse, R4 ;  /* 0x0000003dff047219 */ /* 0x080fe40000011604 */
[----:B------:R-:W-:Y:S01]  /*5600*/  SEL R0, R66, R0, !P0 ;  /* 0x0000000042007207 */ /* 0x000fe20004000000 */
[----:B------:R-:W-:Y:S01]  /*5610*/  IMAD.HI.U32 R5, R30, R60, RZ ;  /* 0x0000003c1e057227 */ /* 0x000fe200078e00ff */
[----:B------:R-:W-:Y:S03]  /*5620*/  SEL R4, R67, R4, !P3 ;  /* 0x0000000443047207 */ /* 0x000fe60005800000 */
[-C--:B------:R-:W-:Y:S01]  /*5630*/  IMAD.HI.U32 R3, R0, R22.reuse, RZ ;  /* 0x0000001600037227 */ /* 0x080fe200078e00ff */
[----:B------:R-:W-:Y:S03]  /*5640*/  SHF.R.U32.HI R5, RZ, R61, R5 ;  /* 0x0000003dff057219 */ /* 0x000fe60000011605 */
[----:B------:R-:W-:Y:S01]  /*5650*/  IMAD.HI.U32 R2, R4, R22, RZ ;  /* 0x0000001604027227 */ /* 0x000fe200078e00ff */
[----:B------:R-:W-:Y:S02]  /*5660*/  @P2 SHF.R.U32.HI R0, RZ, R23, R3 ;  /* 0x00000017ff002219 */ /* 0x000fe40000011603 */
[----:B------:R-:W-:Y:S02]  /*5670*/  SHF.R.U32.HI R3, RZ, R65, R6 ;  /* 0x00000041ff037219 */ /* 0x000fe40000011606 */
[----:B------:R-:W-:Y:S01]  /*5680*/  @P2 SHF.R.U32.HI R4, RZ, R23, R2 ;  /* 0x00000017ff042219 */ /* 0x000fe20000011602 */
[----:B------:R-:W-:Y:S01]  /*5690*/  IMAD R0, R26, R0, RZ ;  /* 0x000000001a007224 */ /* 0x000fe200078e02ff */
[----:B------:R-:W-:Y:S02]  /*56a0*/  SEL R3, R29, R3, !P0 ;  /* 0x000000031d037207 */ /* 0x000fe40004000000 */
[----:B------:R-:W-:Y:S01]  /*56b0*/  SEL R2, R30, R5, !P3 ;  /* 0x000000051e027207 */ /* 0x000fe20005800000 */
[----:B------:R-:W-:Y:S01]  /*56c0*/  IMAD R5, R26, R4, RZ ;  /* 0x000000041a057224 */ /* 0x000fe200078e02ff */
[C---:B------:R-:W-:Y:S01]  /*56d0*/  ISETP.GE.AND P0, PT, R3.reuse, R0, PT ;  /* 0x000000000300720c */ /* 0x040fe20003f06270 */
[C---:B------:R-:W-:Y:S03]  /*56e0*/  IMAD.HI.U32 R0, R3.reuse, R22, RZ ;  /* 0x0000001603007227 */ /* 0x040fe600078e00ff */
[C---:B------:R-:W-:Y:S02]  /*56f0*/  ISETP.GE.OR P0, PT, R2.reuse, R5, P0 ;  /* 0x000000050200720c */ /* 0x040fe40000706670 */
[----:B------:R-:W-:Y:S04]  /*5700*/  SHF.R.U32.HI R0, RZ, R23, R0 ;  /* 0x00000017ff007219 */ /* 0x000fe80000011600 */
[C---:B------:R-:W-:Y:S05]  /*5710*/  SEL R6, R3.reuse, R0, !P2 ;  /* 0x0000000003067207 */ /* 0x040fea0005000000 */
        /* <DEDUP_REMOVED lines=14> */
[----:B------:R-:W-:Y:S07]  /*5800*/  IMAD R29, R3, R24, R29 ;  /* 0x00000018031d7224 */ /* 0x000fee00078e021d */
.L_x_84:
[----:B-1----:R-:W-:Y:S01]  /*5810*/  @!P1 ISETP.NE.AND P0, PT, R8, 0x1, PT ;  /* 0x000000010800980c */ /* 0x002fe20003f05270 */
[----:B------:R-:W-:Y:S01]  /*5820*/  @!P1 IMAD.HI.U32 R0, R30, R10, RZ ;  /* 0x0000000a1e009227 */ /* 0x000fe200078e00ff */
[----:B------:R-:W-:Y:S01]  /*5830*/  @!P1 ISETP.NE.AND P2, PT, R7, 0x1, PT ;  /* 0x000000010700980c */ /* 0x000fe20003f45270 */
[----:B------:R-:W-:Y:S01]  /*5840*/  ULOP3.LUT UP0, URZ, UR52, 0x3f0, URZ, 0xc0, !UPT ;  /* 0x000003f034ff7892 */ /* 0x000fe2000f80c0ff */
[----:B------:R-:W-:Y:S01]  /*5850*/  R2UR UR5, R15 ;  /* 0x000000000f0572ca */ /* 0x000fe200000e0000 */
[C---:B------:R-:W-:Y:S01]  /*5860*/  @!P1 IMAD.HI.U32 R2, R29.reuse, R9, RZ ;  /* 0x000000091d029227 */ /* 0x040fe200078e00ff */
[----:B------:R-:W-:Y:S02]  /*5870*/  @!P1 SHF.R.U32.HI R0, RZ, R11, R0 ;  /* 0x0000000bff009219 */ /* 0x000fe40000011600 */
[----:B------:R-:W-:Y:S01]  /*5880*/  R2UR UR4, R14 ;  /* 0x000000000e0472ca */ /* 0x000fe200000e0000 */
[----:B------:R-:W-:Y:S01]  /*5890*/  VIADD R78, R78, 0x1 ;  /* 0x000000014e4e7836 */ /* 0x000fe20000000000 */
[----:B------:R-:W-:Y:S02]  /*58a0*/  @!P1 SHF.R.U32.HI R2, RZ, R12, R2 ;  /* 0x0000000cff029219 */ /* 0x000fe40000011602 */
[----:B------:R-:W-:Y:S02]  /*58b0*/  @!P1 SEL R3, R30, R0, !P2 ;  /* 0x000000001e039207 */ /* 0x000fe40005000000 */
[----:B------:R-:W-:Y:S02]  /*58c0*/  @!P1 SEL R2, R29, R2, !P0 ;  /* 0x000000021d029207 */ /* 0x000fe40004000000 */
[----:B------:R-:W-:Y:S01]  /*58d0*/  @P4 SHF.R.U32.HI R70, RZ, 0x10, R17 ;  /* 0x00000010ff464819 */ /* 0x000fe20000011611 */
[----:B------:R-:W-:Y:S02]  /*58e0*/  USHF.L.U32 UR46, UR5, 0x6, URZ ;  /* 0x00000006052e7899 */ /* 0x000fe400080006ff */
[----:B------:R-:W-:Y:S02]  /*58f0*/  @!P1 IMAD.IADD R0, R2, 0x1, -R3 ;  /* 0x0000000102009824 */ /* 0x000fe400078e0a03 */
[----:B------:R-:W-:Y:S01]  /*5900*/  @!P1 IMAD.IADD R2, R3, 0x1, -R2 ;  /* 0x0000000103029824 */ /* 0x000fe200078e0a02 */
[----:B------:R-:W-:Y:S01]  /*5910*/  USHF.L.U32 UR45, UR4, 0x6, URZ ;  /* 0x00000006042d7899 */ /* 0x000fe200080006ff */
[----:B------:R-:W-:Y:S02]  /*5920*/  @!P1 IMAD R30, R0, R7, R30 ;  /* 0x00000007001e9224 */ /* 0x000fe400078e021e */
[----:B------:R-:W-:Y:S01]  /*5930*/  @!P1 IMAD R29, R2, R8, R29 ;  /* 0x00000008021d9224 */ /* 0x000fe200078e021d */
[----:B------:R-:W-:Y:S08]  /*5940*/  BRA.U !UP0, `(.L_x_85) ;  /* 0x00000001087c7547 */ /* 0x000ff0000b800000 */
[----:B------:R-:W1:Y:S01]  /*5950*/  LDCU.64 UR8, c[0x4][0x80] ;  /* 0x01001000ff0877ac */ /* 0x000e620008000a00 */
[----:B------:R-:W-:Y:S01]  /*5960*/  MOV R2, 0x0 ;  /* 0x0000000000027802 */ /* 0x000fe20000000f00 */
[----:B------:R-:W-:Y:S02]  /*5970*/  HFMA2 R12, -RZ, RZ, 0, 5.9604644775390625e-08 ;  /* 0x00000001ff0c7431 */ /* 0x000fe400000001ff */
[----:B------:R-:W-:Y:S01]  /*5980*/  IMAD.MOV.U32 R8, RZ, RZ, 0x70 ;  /* 0x00000070ff087424 */ /* 0x000fe200078e00ff */
[----:B------:R2:W3:Y:S01]  /*5990*/  LDC.64 R14, c[0x4][R2] ;  /* 0x01000000020e7b82 */ /* 0x0004e20000000a00 */
[----:B------:R-:W4:Y:S01]  /*59a0*/  LDCU.64 UR6, c[0x4][0x88] ;  /* 0x01001100ff0677ac */ /* 0x000f220008000a00 */
[----:B------:R-:W-:Y:S01]  /*59b0*/  IMAD.MOV.U32 R13, RZ, RZ, RZ ;  /* 0x000000ffff0d7224 */ /* 0x000fe200078e00ff */
[----:B------:R-:W2:Y:S01]  /*59c0*/  LDCU.64 UR4, c[0x4][0x8] ;  /* 0x01000100ff0477ac */ /* 0x000ea20008000a00 */
[----:B-1----:R-:W-:Y:S01]  /*59d0*/  MOV R5, UR9 ;  /* 0x0000000900057c02 */ /* 0x002fe20008000f00 */
[----:B------:R-:W-:Y:S01]  /*59e0*/  IMAD.U32 R4, RZ, RZ, UR8 ;  /* 0x00000008ff047e24 */ /* 0x000fe2000f8e00ff */
[----:B----4-:R-:W-:Y:S01]  /*59f0*/  MOV R7, UR7 ;  /* 0x0000000700077c02 */ /* 0x010fe20008000f00 */
[----:B------:R-:W-:Y:S01]  /*5a00*/  IMAD.U32 R6, RZ, RZ, UR6 ;  /* 0x00000006ff067e24 */ /* 0x000fe2000f8e00ff */
[----:B--2---:R-:W-:Y:S01]  /*5a10*/  MOV R11, UR5 ;  /* 0x00000005000b7c02 */ /* 0x004fe20008000f00 */
[----:B------:R-:W-:Y:S02]  /*5a20*/  IMAD.U32 R10, RZ, RZ, UR4 ;  /* 0x00000004ff0a7e24 */ /* 0x000fe4000f8e00ff */
[----:B------:R-:W-:Y:S07]  /*5a30*/  LEPC R20, `(.L_x_86) ;  /* 0x000000001014794e */ /* 0x000fee0000000000 */
[----:B---3-5:R-:W-:Y:S05]  /*5a40*/  CALL.ABS.NOINC R14 ;  /* 0x000000000e007343 */ /* 0x028fea0003c00000 */
.L_x_86:
[----:B------:R-:W1:Y:S01]  /*5a50*/  LDCU.64 UR8, c[0x4][0x80] ;  /* 0x01001000ff0877ac */ /* 0x000e620008000a00 */
[----:B------:R-:W2:Y:S01]  /*5a60*/  LDC.64 R2, c[0x4][R2] ;  /* 0x0100000002027b82 */ /* 0x000ea20000000a00 */
[----:B------:R-:W-:Y:S02]  /*5a70*/  HFMA2 R12, -RZ, RZ, 0, 5.9604644775390625e-08 ;  /* 0x00000001ff0c7431 */ /* 0x000fe400000001ff */
[----:B------:R-:W-:Y:S02]  /*5a80*/  IMAD.MOV.U32 R8, RZ, RZ, 0x70 ;  /* 0x00000070ff087424 */ /* 0x000fe400078e00ff */
[----:B------:R-:W-:Y:S01]  /*5a90*/  IMAD.MOV.U32 R13, RZ, RZ, RZ ;  /* 0x000000ffff0d7224 */ /* 0x000fe200078e00ff */
[----:B------:R-:W3:Y:S01]  /*5aa0*/  LDCU.64 UR6, c[0x4][0x88] ;  /* 0x01001100ff0677ac */ /* 0x000ee20008000a00 */
[----:B------:R-:W4:Y:S01]  /*5ab0*/  LDCU.64 UR4, c[0x4][0x8] ;  /* 0x01000100ff0477ac */ /* 0x000f220008000a00 */
[----:B-1----:R-:W-:Y:S02]  /*5ac0*/  MOV R4, UR8 ;  /* 0x0000000800047c02 */ /* 0x002fe40008000f00 */
[----:B------:R-:W-:Y:S02]  /*5ad0*/  MOV R5, UR9 ;  /* 0x0000000900057c02 */ /* 0x000fe40008000f00 */
[----:B---3--:R-:W-:Y:S01]  /*5ae0*/  MOV R7, UR7 ;  /* 0x0000000700077c02 */ /* 0x008fe20008000f00 */
[----:B------:R-:W-:Y:S01]  /*5af0*/  IMAD.U32 R6, RZ, RZ, UR6 ;  /* 0x00000006ff067e24 */ /* 0x000fe2000f8e00ff */
[----:B----4-:R-:W-:Y:S01]  /*5b00*/  MOV R11, UR5 ;  /* 0x00000005000b7c02 */ /* 0x010fe20008000f00 */
[----:B------:R-:W-:Y:S02]  /*5b10*/  IMAD.U32 R10, RZ, RZ, UR4 ;  /* 0x00000004ff0a7e24 */ /* 0x000fe4000f8e00ff */
[----:B------:R-:W-:Y:S07]  /*5b20*/  LEPC R20, `(.L_x_85) ;  /* 0x000000001014794e */ /* 0x000fee0000000000 */
[----:B--2---:R-:W-:Y:S05]  /*5b30*/  CALL.ABS.NOINC R2 ;  /* 0x0000000002007343 */ /* 0x004fea0003c00000 */
.L_x_85:
[----:B------:R-:W-:Y:S01]  /*5b40*/  ISETP.NE.U32.AND P4, PT, R58, RZ, PT ;  /* 0x000000ff3a00720c */ /* 0x000fe20003f85070 */
[----:B------:R-:W-:Y:S01]  /*5b50*/  UISETP.NE.AND UP2, UPT, UR43, URZ, UPT ;  /* 0x000000ff2b00728c */ /* 0x000fe2000bf45270 */
[----:B------:R-:W-:Y:S01]  /*5b60*/  ISETP.NE.U32.AND P2, PT, RZ, UR48, PT ;  /* 0x00000030ff007c0c */ /* 0x000fe2000bf45070 */
[----:B------:R-:W-:Y:S01]  /*5b70*/  UISETP.NE.U32.AND UP1, UPT, UR50, URZ, UPT ;  /* 0x000000ff3200728c */ /* 0x000fe2000bf25070 */
[----:B------:R-:W-:Y:S01]  /*5b80*/  ISETP.NE.AND.EX P4, PT, R59, RZ, PT, P4 ;  /* 0x000000ff3b00720c */ /* 0x000fe20003f85340 */
[----:B------:R-:W-:Y:S01]  /*5b90*/  UPLOP3.LUT UP0, UPT, UPT, UPT, UPT, 0x40, 0x4 ;  /* 0x000000000004789c */ /* 0x000fe20003f0e870 */
[----:B------:R-:W-:Y:S01]  /*5ba0*/  ISETP.NE.AND.EX P2, PT, RZ, UR49, PT, P2 ;  /* 0x00000031ff007c0c */ /* 0x000fe2000bf45320 */
[----:B------:R-:W-:Y:S01]  /*5bb0*/  UISETP.NE.AND.EX UP1, UPT, UR51, URZ, UPT, UP1 ;  /* 0x000000ff3300728c */ /* 0x000fe2000bf25310 */
[----:B------:R-:W-:Y:S04]  /*5bc0*/  PLOP3.LUT P1, PT, PT, PT, UP2, 0x80, 0x8 ;  /* 0x000000000008781c */ /* 0x000fe80003f2f028 */
[----:B------:R-:W-:Y:S06]  /*5bd0*/  @UP2 UPLOP3.LUT UP0, UPT, UPT, UPT, UP1, 0x80, 0x8 ;  /* 0x000000000008289c */ /* 0x000fec0003f0f010 */
[----:B------:R-:W-:Y:S01]  /*5be0*/  PLOP3.LUT P0, PT, PT, PT, UP0, 0x80, 0x8 ;  /* 0x000000000008781c */ /* 0x000fe20003f0f008 */
[----:B------:R-:W-:Y:S01]  /*5bf0*/  @!UPT UIADD3 URZ, UPT, UPT, URZ, URZ, URZ ;  /* 0x000000fffffff290 */ /* 0x000fe2000fffe0ff */
[----:B------:R-:W-:Y:S11]  /*5c00*/  BRA.U !UP1, `(.L_x_87) ;  /* 0x0000000109387547 */ /* 0x000ff6000b800000 */
[----:B------:R-:W-:Y:S01]  /*5c10*/  UISETP.NE.U32.AND UP0, UPT, UR48, URZ, UPT ;  /* 0x000000ff3000728c */ /* 0x000fe2000bf05070 */
[----:B------:R-:W-:Y:S02]  /*5c20*/  HFMA2 R0, -RZ, RZ, 0, 5.9604644775390625e-08 ;  /* 0x00000001ff007431 */ /* 0x000fe400000001ff */
[----:B------:R-:W-:Y:S01]  /*5c30*/  IMAD.MOV.U32 R64, RZ, RZ, 0x1 ;  /* 0x00000001ff407424 */ /* 0x000fe200078e00ff */
[----:B------:R-:W-:Y:S06]  /*5c40*/  UISETP.NE.AND.EX UP0, UPT, UR49, URZ, UPT, UP0 ;  /* 0x000000ff3100728c */ /* 0x000fec000bf05300 */
[----:B------:R-:W-:Y:S05]  /*5c50*/  PLOP3.LUT P3, PT, PT, PT, UP0, 0x80, 0x8 ;  /* 0x000000000008781c */ /* 0x000fea0003f6f008 */
[----:B------:R-:W1:Y:S01]  /*5c60*/  @UP0 LDCU.64 UR4, c[0x0][0x888] ;  /* 0x00011100ff0407ac */ /* 0x000e620008000a00 */
[----:B------:R-:W-:Y:S07]  /*5c70*/  @UP0 UIMAD UR6, UR60, UR50, URZ ;  /* 0x000000323c0602a4 */ /* 0x000fee000f8e02ff */
[----:B------:R-:W-:Y:S01]  /*5c80*/  @!P3 PRMT R64, R0, 0x7610, R64 ;  /* 0x000076100040b816 */ /* 0x000fe20000000040 */
[----:B-1----:R-:W-:Y:S06]  /*5c90*/  @UP0 UIMAD.WIDE UR4, UR6, 0x4, UR4 ;  /* 0x00000004060408a5 */ /* 0x002fec000f8e0204 */
[----:B------:R-:W-:Y:S01]  /*5ca0*/  IMAD.U32 R2, RZ, RZ, UR4 ;  /* 0x00000004ff027e24 */ /* 0x000fe2000f8e00ff */
[----:B------:R-:W-:Y:S04]  /*5cb0*/  MOV R3, UR5 ;  /* 0x0000000500037c02 */ /* 0x000fe80008000f00 */
[----:B------:R-:W1:Y:S01]  /*5cc0*/  @!UP0 LDCU UR4, c[0x0][0x880] ;  /* 0x00011000ff0487ac */ /* 0x000e620008000800 */
[----:B-----5:R2:W5:Y:S02]  /*5cd0*/  @P3 LDG.E R35, desc[UR56][R2.64] ;  /* 0x0000003802233981 */ /* 0x020564000c1e1900 */
[----:B-12---:R-:W-:Y:S02]  /*5ce0*/  @!P3 IMAD.U32 R35, RZ, RZ, UR4 ;  /* 0x00000004ff23be24 */ /* 0x006fe4000f8e00ff */
.L_x_87:
[----:B------:R-:W-:Y:S05]  /*5cf0*/  @!P4 BRA `(.L_x_88) ;  /* 0x000000000020c947 */ /* 0x000fea0003800000 */
[----:B------:R-:W-:Y:S04]  /*5d00*/  ISETP.NE.U32.AND P3, PT, R56, RZ, PT ;  /* 0x000000ff3800720c */ /* 0x000fe80003f65070 */
[----:B------:R-:W-:Y:S11]  /*5d10*/  ISETP.NE.AND.EX P3, PT, R57, RZ, PT, P3 ;  /* 0x000000ff3900720c */ /* 0x000ff60003f65330 */
[----:B------:R-:W-:Y:S02]  /*5d20*/  @!UPT UIADD3 URZ, UPT, UPT, URZ, URZ, URZ ;  /* 0x000000fffffff290 */ /* 0x000fe4000fffe0ff */
[----:B------:R-:W1:Y:S01]  /*5d30*/  @P3 LDC.64 R2, c[0x0][0x8a8] ;  /* 0x00022a00ff023b82 */ /* 0x000e620000000a00 */
[----:B------:R-:W-:Y:S04]  /*5d40*/  @P3 IMAD R0, R58, UR60, RZ ;  /* 0x0000003c3a003c24 */ /* 0x000fe8000f8e02ff */
[----:B-1----:R-:W-:Y:S05]  /*5d50*/  @P3 IMAD.WIDE R2, R0, 0x4, R2 ;  /* 0x0000000400023825 */ /* 0x002fea00078e0202 */
[----:B-----5:R1:W5:Y:S02]  /*5d60*/  @P3 LDG.E R33, desc[UR56][R2.64] ;  /* 0x0000003802213981 */ /* 0x020364000c1e1900 */
[----:B-1----:R-:W2:Y:S02]  /*5d70*/  @!P3 LDC R33, c[0x0][0x8a0] ;  /* 0x00022800ff21bb82 */ /* 0x002ea40000000800 */
.L_x_88:
[----:B-----5:R-:W-:Y:S01]  /*5d80*/  FSETP.NEU.AND P3, PT, R35, RZ, PT ;  /* 0x000000ff2300720b */ /* 0x020fe20003f6d000 */
[----:B------:R-:W-:Y:S01]  /*5d90*/  IMAD.U32 R2, RZ, RZ, UR37 ;  /* 0x00000025ff027e24 */ /* 0x000fe2000f8e00ff */
[----:B------:R-:W-:Y:S01]  /*5da0*/  SEL R5, RZ, 0xffffffff, P2 ;  /* 0xffffffffff057807 */ /* 0x000fe20001000000 */
[----:B------:R-:W-:Y:S01]  /*5db0*/  ULOP3.LUT UR4, UR42, 0x1, URZ, 0x3c, !UPT ;  /* 0x000000012a047892 */ /* 0x000fe2000f8e3cff */
[----:B------:R-:W-:Y:S01]  /*5dc0*/  @P1 LOP3.LUT P2, RZ, R64, 0xff, RZ, 0xc0, !PT ;  /* 0x000000ff40ff1812 */ /* 0x000fe2000784c0ff */
[----:B------:R-:W-:Y:S01]  /*5dd0*/  BSSY B1, `(.L_x_89) ;  /* 0x000004b000017945 */ /* 0x000fe20003800000 */
[----:B------:R-:W-:Y:S01]  /*5de0*/  @P1 SEL R0, RZ, 0xffffffff, P3 ;  /* 0xffffffffff001807 */ /* 0x000fe20001800000 */
[----:B------:R-:W-:Y:S01]  /*5df0*/  IMAD.MOV.U32 R85, RZ, RZ, 0x1 ;  /* 0x00000001ff557424 */ /* 0x000fe200078e00ff */
[----:B------:R-:W-:Y:S01]  /*5e00*/  LEA R2, R2, UR36, 0x3 ;  /* 0x0000002402027c11 */ /* 0x000fe2000f8e18ff */
[----:B------:R-:W-:Y:S01]  /*5e10*/  IMAD.U32 R83, RZ, RZ, UR4 ;  /* 0x00000004ff537e24 */ /* 0x000fe2000f8e00ff */
[----:B------:R-:W-:Y:S01]  /*5e20*/  @P0 SEL R0, R5, R0, !P2 ;  /* 0x0000000005000207 */ /* 0x000fe20005000000 */
[----:B------:R-:W-:Y:S01]  /*5e30*/  IMAD.U32 R84, RZ, RZ, UR37 ;  /* 0x00000025ff547e24 */ /* 0x000fe2000f8e00ff */
[C---:B------:R-:W-:Y:S02]  /*5e40*/  LEA R82, R31.reuse, UR36, 0x3 ;  /* 0x000000241f527c11 */ /* 0x040fe4000f8e18ff */
[----:B------:R-:W-:Y:S02]  /*5e50*/  CS2R R54, SRZ ;  /* 0x0000000000367805 */ /* 0x000fe4000001ff00 */
[----:B------:R-:W-:Y:S02]  /*5e60*/  @P1 LOP3.LUT R0, R0, 0x1, RZ, 0xc0, !PT ;  /* 0x0000000100001812 */ /* 0x000fe400078ec0ff */
[----:B------:R-:W-:Y:S02]  /*5e70*/  CS2R R52, SRZ ;  /* 0x0000000000347805 */ /* 0x000fe4000001ff00 */
[----:B------:R-:W-:Y:S02]  /*5e80*/  SHF.L.U32 R3, R72, 0x1f, RZ ;  /* 0x0000001f48037819 */ /* 0x000fe400000006ff */
[----:B------:R-:W-:Y:S02]  /*5e90*/  CS2R R50, SRZ ;  /* 0x0000000000327805 */ /* 0x000fe4000001ff00 */
[----:B------:R-:W-:Y:S02]  /*5ea0*/  ISETP.NE.U32.OR P5, PT, R0, 0x1, !P1 ;  /* 0x000000010000780c */ /* 0x000fe40004fa5470 */
[----:B------:R-:W-:Y:S02]  /*5eb0*/  CS2R R48, SRZ ;  /* 0x0000000000307805 */ /* 0x000fe4000001ff00 */
[----:B------:R-:W-:Y:S02]  /*5ec0*/  PLOP3.LUT P2, PT, PT, PT, UP1, 0x80, 0x8 ;  /* 0x000000000008781c */ /* 0x000fe40003f4f018 */
[----:B------:R-:W-:Y:S02]  /*5ed0*/  CS2R R46, SRZ ;  /* 0x00000000002e7805 */ /* 0x000fe4000001ff00 */
[----:B------:R-:W-:Y:S02]  /*5ee0*/  LEA.HI R34, R31, R31, RZ, 0x1 ;  /* 0x0000001f1f227211 */ /* 0x000fe400078f08ff */
[----:B------:R-:W-:Y:S02]  /*5ef0*/  CS2R R44, SRZ ;  /* 0x00000000002c7805 */ /* 0x000fe4000001ff00 */
[----:B------:R-:W-:Y:S02]  /*5f00*/  LOP3.LUT P4, R77, R64, 0xff, RZ, 0xc0, !PT ;  /* 0x000000ff404d7812 */ /* 0x000fe4000788c0ff */
[----:B------:R-:W-:Y:S02]  /*5f10*/  CS2R R42, SRZ ;  /* 0x00000000002a7805 */ /* 0x000fe4000001ff00 */
[----:B------:R-:W-:Y:S02]  /*5f20*/  SEL R4, RZ, 0xffffffff, P3 ;  /* 0xffffffffff047807 */ /* 0x000fe40001800000 */
[----:B------:R-:W-:Y:S02]  /*5f30*/  CS2R R40, SRZ ;  /* 0x0000000000287805 */ /* 0x000fe4000001ff00 */
[----:B------:R-:W-:Y:S02]  /*5f40*/  P2R R79, PR, RZ, 0x20 ;  /* 0x00000020ff4f7803 */ /* 0x000fe40000000000 */
[----:B------:R-:W-:Y:S02]  /*5f50*/  @P5 SHF.L.U32 R0, R83, 0x1f, RZ ;  /* 0x0000001f53005819 */ /* 0x000fe400000006ff */
[----:B------:R-:W-:Y:S02]  /*5f60*/  @P2 SEL R4, R5, R4, !P4 ;  /* 0x0000000405042207 */ /* 0x000fe40006000000 */
[----:B------:R1:W3:Y:S02]  /*5f70*/  @P5 SYNCS.PHASECHK.TRANS64.TRYWAIT P1, [R2+URZ+0x30], R0 ;  /* 0x00003000020055a7 */ /* 0x0002e400080211ff */
[----:B------:R-:W-:Y:S04]  /*5f80*/  LOP3.LUT R4, R4, 0x1, RZ, 0xc0, !PT ;  /* 0x0000000104047812 */ /* 0x000fe800078ec0ff */
[----:B------:R-:W-:Y:S04]  /*5f90*/  ISETP.NE.U32.AND P2, PT, R4, 0x1, PT ;  /* 0x000000010400780c */ /* 0x000fe80003f45070 */
[----:B------:R-:W-:Y:S01]  /*5fa0*/  P2R R86, PR, RZ, 0x4 ;  /* 0x00000004ff567803 */ /* 0x000fe20000000000 */
[----:B------:R4:W2:Y:S01]  /*5fb0*/  SYNCS.PHASECHK.TRANS64.TRYWAIT P0, [R82+URZ+0x90], R3 ;  /* 0x00009003520075a7 */ /* 0x0008a200080011ff */
[C---:B-1----:R-:W-:Y:S01]  /*5fc0*/  IMAD.SHL.U32 R0, R34.reuse, 0x20, RZ ;  /* 0x0000002022007824 */ /* 0x042fe200078e00ff */
[----:B------:R-:W-:Y:S04]  /*5fd0*/  LOP3.LUT R34, R34, 0xffe, RZ, 0xc0, !PT ;  /* 0x00000ffe22227812 */ /* 0x000fe800078ec0ff */
[----:B------:R-:W-:Y:S01]  /*5fe0*/  LOP3.LUT R0, R0, 0xffffffc0, RZ, 0xc0, !PT ;  /* 0xffffffc000007812 */ /* 0x000fe200078ec0ff */
[----:B------:R-:W-:Y:S04]  /*5ff0*/  IMAD.IADD R34, R31, 0x1, -R34 ;  /* 0x000000011f227824 */ /* 0x000fe800078e0a22 */
[----:B------:R-:W-:Y:S04]  /*6000*/  IMAD.IADD R0, R32, 0x1, R0 ;  /* 0x0000000120007824 */ /* 0x000fe800078e0200 */
[----:B------:R-:W-:Y:S01]  /*6010*/  IMAD R34, R34, 0x100000, R0 ;  /* 0x0010000022227824 */ /* 0x000fe200078e0200 */
[----:B---3--:R-:W-:Y:S01]  /*6020*/  @P5 SEL R85, RZ, 0x1, !P1 ;  /* 0x00000001ff555807 */ /* 0x008fe20004800000 */
[----:B----4-:R-:W-:Y:S06]  /*6030*/  @!P5 BRA `(.L_x_90) ;  /* 0x000000000090d947 */ /* 0x010fec0003800000 */
[----:B------:R-:W-:Y:S01]  /*6040*/  HFMA2 R47, -RZ, RZ, 0, 0 ;  /* 0x00000000ff2f7431 */ /* 0x000fe200000001ff */
[----:B------:R-:W-:Y:S01]  /*6050*/  ISETP.NE.AND P1, PT, R85, RZ, PT ;  /* 0x000000ff5500720c */ /* 0x000fe20003f25270 */
[----:B------:R-:W-:Y:S01]  /*6060*/  IMAD.U32 R5, RZ, RZ, UR37 ;  /* 0x00000025ff057e24 */ /* 0x000fe2000f8e00ff */
[----:B------:R-:W-:Y:S11]  /*6070*/  BSSY B0, `(.L_x_91) ;  /* 0x0000005000007945 */ /* 0x000ff60003800000 */
[----:B------:R-:W-:Y:S05]  /*6080*/  @P1 BRA `(.L_x_92) ;  /* 0x00000000000c1947 */ /* 0x000fea0003800000 */
[----:B------:R-:W-:Y:S04]  /*6090*/  SHF.L.U32 R0, R83, 0x1f, RZ ;  /* 0x0000001f53007819 */ /* 0x000fe800000006ff */
[----:B------:R-:W1:Y:S02]  /*60a0*/  SYNCS.PHASECHK.TRANS64.TRYWAIT P1, [R2+URZ+0x30], R0 ;  /* 0x00003000020075a7 */ /* 0x000e6400080211ff */
[----:B-1----:R-:W-:Y:S05]  /*60b0*/  @!P1 BRA `(.L_x_93) ;  /* 0x0000001c00289947 */ /* 0x002fea0003800000 */
.L_x_92:
[----:B------:R-:W-:Y:S05]  /*60c0*/  BSYNC B0 ;  /* 0x0000000000007941 */ /* 0x000fea0003800000 */
.L_x_91:
[----:B------:R-:W-:Y:S01]  /*60d0*/  ISETP.NE.AND P1, PT, R86, RZ, PT ;  /* 0x000000ff5600720c */ /* 0x000fe20003f25270 */
[----:B------:R-:W-:Y:S01]  /*60e0*/  IMAD.MOV.U32 R46, RZ, RZ, RZ ;  /* 0x000000ffff2e7224 */ /* 0x000fe200078e00ff */
[----:B------:R-:W-:Y:S02]  /*60f0*/  CS2R R44, SRZ ;  /* 0x00000000002c7805 */ /* 0x000fe4000001ff00 */
[----:B------:R-:W-:Y:S02]  /*6100*/  CS2R R42, SRZ ;  /* 0x00000000002a7805 */ /* 0x000fe4000001ff00 */
[----:B------:R-:W-:Y:S02]  /*6110*/  CS2R R40, SRZ ;  /* 0x0000000000287805 */ /* 0x000fe4000001ff00 */
[----:B------:R-:W-:Y:S02]  /*6120*/  CS2R R50, SRZ ;  /* 0x0000000000327805 */ /* 0x000fe4000001ff00 */
[----:B------:R-:W-:Y:S02]  /*6130*/  CS2R R48, SRZ ;  /* 0x0000000000307805 */ /* 0x000fe4000001ff00 */
[----:B------:R-:W-:Y:S02]  /*6140*/  CS2R R54, SRZ ;  /* 0x0000000000367805 */ /* 0x000fe4000001ff00 */
[----:B------:R-:W-:Y:S01]  /*6150*/  CS2R R52, SRZ ;  /* 0x0000000000347805 */ /* 0x000fe2000001ff00 */
[----:B------:R-:W-:Y:S01]  /*6160*/  @P1 IMAD R5, R5, 0x800, R68 ;  /* 0x0000080005051824 */ /* 0x000fe200078e0244 */
[----:B------:R-:W-:Y:S05]  /*6170*/  @P1 WARPSYNC.ALL ;  /* 0x0000000000001948 */ /* 0x000fea0003800000 */
[----:B------:R-:W-:Y:S01]  /*6180*/  @P1 LEA R5, R5, UR36, 0x2 ;  /* 0x0000002405051c11 */ /* 0x000fe2000f8e10ff */
[----:B------:R-:W-:Y:S04]  /*6190*/  UIADD3 UR4, UPT, UPT, UR37, 0x1, URZ ;  /* 0x0000000125047890 */ /* 0x000fe8000fffe0ff */
[----:B------:R3:W4:Y:S01]  /*61a0*/  @P1 LDSM.16.M88.4 R40, [R5+0x400] ;  /* 0x000400000528183b */ /* 0x0007220000000200 */
[----:B------:R-:W-:Y:S01]  /*61b0*/  @P1 VIADD R4, R5, 0x400 ;  /* 0x0000040005041836 */ /* 0x000fe20000000000 */
[----:B------:R-:W-:Y:S01]  /*61c0*/  UISETP.NE.AND UP0, UPT, UR4, 0x3, UPT ;  /* 0x000000030400788c */ /* 0x000fe2000bf05270 */
[C-C-:B-1----:R-:W-:Y:S02]  /*61d0*/  @P1 IMAD R2, R74.reuse, 0x4, R5.reuse ;  /* 0x000000044a021824 */ /* 0x142fe400078e0205 */
[C---:B------:R-:W-:Y:S01]  /*61e0*/  @P1 IMAD R4, R73.reuse, 0x4, R4 ;  /* 0x0000000449041824 */ /* 0x040fe200078e0204 */
[----:B------:R-:W-:Y:S01]  /*61f0*/  USEL UR5, URZ, 0x1, UP0 ;  /* 0x00000001ff057887 */ /* 0x000fe20008000000 */
[----:B------:R-:W-:Y:S01]  /*6200*/  @P1 IMAD R0, R73, 0x4, R5 ;  /* 0x0000000449001824 */ /* 0x000fe200078e0205 */
[----:B------:R3:W1:Y:S01]  /*6210*/  @P1 LDSM.16.M88.4 R44, [R2+0x400] ;  /* 0x00040000022c183b */ /* 0x0006620000000200 */
[----:B------:R-:W-:Y:S01]  /*6220*/  @P1 IMAD R4, R74, 0x4, R4 ;  /* 0x000000044a041824 */ /* 0x000fe200078e0204 */
[----:B------:R-:W-:Y:S02]  /*6230*/  USEL UR4, UR4, URZ, UP0 ;  /* 0x000000ff04047287 */ /* 0x000fe40008000000 */
[----:B------:R3:W1:Y:S01]  /*6240*/  @P1 LDSM.16.M88.4 R48, [R0+0x400] ;  /* 0x000400000030183b */ /* 0x0006620000000200 */
[----:B------:R-:W-:Y:S03]  /*6250*/  LOP3.LUT R83, R83, UR5, RZ, 0x3c, !PT ;  /* 0x0000000553537c12 */ /* 0x000fe6000f8e3cff */
[----:B------:R3:W1:Y:S01]  /*6260*/  @P1 LDSM.16.M88.4 R52, [R4] ;  /* 0x000000000434183b */ /* 0x0006620000000200 */
[----:B------:R-:W-:Y:S03]  /*6270*/  IMAD.U32 R84, RZ, RZ, UR4 ;  /* 0x00000004ff547e24 */ /* 0x000fe6000f8e00ff */
.L_x_90:
[----:B------:R-:W-:Y:S05]  /*6280*/  BSYNC B1 ;  /* 0x0000000000017941 */ /* 0x000fea0003800000 */
.L_x_89:
[----:B---3--:R-:W-:Y:S04]  /*6290*/  SHF.R.U32.HI R0, RZ, 0x15, R34 ;  /* 0x00000015ff007819 */ /* 0x008fe80000011622 */
[----:B------:R-:W-:Y:S01]  /*62a0*/  LOP3.LUT P1, RZ, R0, 0x3, R69, 0x48, !PT ;  /* 0x0000000300ff7812 */ /* 0x000fe20007824845 */
[----:B------:R-:W-:Y:S01]  /*62b0*/  @!UPT UIADD3 URZ, UPT, UPT, URZ, URZ, URZ ;  /* 0x000000fffffff290 */ /* 0x000fe2000fffe0ff */
[----:B--2---:R-:W-:Y:S11]  /*62c0*/  @P0 BRA `(.L_x_94) ;  /* 0x0000000000080947 */ /* 0x004ff60003800000 */
[----:B------:R-:W2:Y:S02]  /*62d0*/  SYNCS.PHASECHK.TRANS64.TRYWAIT P0, [R82+URZ+0x90], R3 ;  /* 0x00009003520075a7 */ /* 0x000ea400080011ff */
[----:B--2---:R-:W-:Y:S05]  /*62e0*/  @!P0 BRA `(.L_x_95) ;  /* 0x0000001800b08947 */ /* 0x004fea0003800000 */
.L_x_94:
[----:B------:R-:W-:Y:S05]  /*62f0*/  @!P1 BRA `(.L_x_96) ;  /* 0x0000000000409947 */ /* 0x000fea0003800000 */
[----:B------:R-:W3:Y:S01]  /*6300*/  LDCU.64 UR8, c[0x4][0x70] ;  /* 0x01000e00ff0877ac */ /* 0x000ee20008000a00 */
[----:B--2---:R-:W-:Y:S01]  /*6310*/  MOV R3, 0x0 ;  /* 0x0000000000037802 */ /* 0x004fe20000000f00 */
[----:B------:R-:W-:Y:S02]  /*6320*/  HFMA2 R12, -RZ, RZ, 0, 5.9604644775390625e-08 ;  /* 0x00000001ff0c7431 */ /* 0x000fe400000001ff */
[----:B------:R-:W-:Y:S02]  /*6330*/  IMAD.MOV.U32 R8, RZ, RZ, 0x192 ;  /* 0x00000192ff087424 */ /* 0x000fe400078e00ff */
[----:B------:R-:W-:Y:S01]  /*6340*/  IMAD.MOV.U32 R13, RZ, RZ, RZ ;  /* 0x000000ffff0d7224 */ /* 0x000fe200078e00ff */
[----:B------:R-:W2:Y:S01]  /*6350*/  LDCU.64 UR6, c[0x4][0x78] ;  /* 0x01000f00ff0677ac */ /* 0x000ea20008000a00 */
[----:B------:R-:W1:Y:S01]  /*6360*/  LDC.64 R2, c[0x4][R3] ;  /* 0x0100000003027b82 */ /* 0x000e620000000a00 */
[----:B------:R-:W5:Y:S01]  /*6370*/  LDCU.64 UR4, c[0x4][0x10] ;  /* 0x01000200ff0477ac */ /* 0x000f620008000a00 */
[----:B---3--:R-:W-:Y:S01]  /*6380*/  MOV R5, UR9 ;  /* 0x0000000900057c02 */ /* 0x008fe20008000f00 */
[----:B------:R-:W-:Y:S01]  /*6390*/  IMAD.U32 R4, RZ, RZ, UR8 ;  /* 0x00000008ff047e24 */ /* 0x000fe2000f8e00ff */
[----:B--2---:R-:W-:Y:S01]  /*63a0*/  MOV R7, UR7 ;  /* 0x0000000700077c02 */ /* 0x004fe20008000f00 */
[----:B------:R-:W-:Y:S01]  /*63b0*/  IMAD.U32 R6, RZ, RZ, UR6 ;  /* 0x00000006ff067e24 */ /* 0x000fe2000f8e00ff */
[----:B-----5:R-:W-:Y:S01]  /*63c0*/  MOV R11, UR5 ;  /* 0x00000005000b7c02 */ /* 0x020fe20008000f00 */
[----:B------:R-:W-:Y:S02]  /*63d0*/  IMAD.U32 R10, RZ, RZ, UR4 ;  /* 0x00000004ff0a7e24 */ /* 0x000fe4000f8e00ff */
[----:B------:R-:W-:Y:S07]  /*63e0*/  LEPC R20, `(.L_x_96) ;  /* 0x000000001014794e */ /* 0x000fee0000000000 */
[----:B-1--4-:R-:W-:Y:S05]  /*63f0*/  CALL.ABS.NOINC R2 ;  /* 0x0000000002007343 */ /* 0x012fea0003c00000 */
.L_x_96:
[----:B------:R-:W-:Y:S05]  /*6400*/  WARPSYNC.ALL ;  /* 0x0000000000007948 */ /* 0x000fea0003800000 */
[----:B------:R-:W-:Y:S01]  /*6410*/  R2UR UR4, R34 ;  /* 0x00000000220472ca */ /* 0x000fe200000e0000 */
[----:B------:R-:W-:Y:S01]  /*6420*/  BSSY.RECONVERGENT B0, `(.L_x_97) ;  /* 0x000003e000007945 */ /* 0x000fe20003800200 */
[----:B------:R-:W-:Y:S02]  /*6430*/  MOV R20, UR37 ;  /* 0x0000002500147c02 */ /* 0x000fe40008000f00 */
[----:B------:R-:W-:Y:S02]  /*6440*/  SHF.L.U32 R80, R74, 0x2, RZ ;  /* 0x000000024a507819 */ /* 0x000fe400000006ff */
[----:B------:R-:W-:Y:S02]  /*6450*/  LEA R20, R20, R68, 0xb ;  /* 0x0000004414147211 */ /* 0x000fe400078e58ff */
[----:B------:R-:W-:Y:S02]  /*6460*/  SHF.L.U32 R81, R73, 0x2, RZ ;  /* 0x0000000249517819 */ /* 0x000fe400000006ff */
[----:B------:R-:W-:Y:S02]  /*6470*/  LEA R20, R20, UR36, 0x2 ;  /* 0x0000002414147c11 */ /* 0x000fe4000f8e10ff */
[----:B------:R-:W-:Y:S01]  /*6480*/  ISETP.NE.AND P0, PT, R75, RZ, PT ;  /* 0x000000ff4b00720c */ /* 0x000fe20003f05270 */
[----:B------:R-:W3:Y:S02]  /*6490*/  LDTM.16dp128bit.x8 R4, tmem[UR4] ;  /* 0x00000004000479ee */ /* 0x000ee40008180000 */
[C---:B---3--:R-:W-:Y:S01]  /*64a0*/  FMUL R0, R33.reuse, R4 ;  /* 0x0000000421007220 */ /* 0x048fe20000400000 */
[C---:B------:R-:W-:Y:S01]  /*64b0*/  FMUL R2, R33.reuse, R5 ;  /* 0x0000000521027220 */ /* 0x040fe20000400000 */
[C---:B--2---:R-:W-:Y:S01]  /*64c0*/  FMUL R3, R33.reuse, R6 ;  /* 0x0000000621037220 */ /* 0x044fe20000400000 */
[----:B------:R-:W-:Y:S01]  /*64d0*/  FMUL R7, R33, R7 ;  /* 0x0000000721077220 */ /* 0x000fe20000400000 */
[----:B----4-:R-:W-:Y:S01]  /*64e0*/  FFMA R36, R35, R40, R0 ;  /* 0x0000002823247223 */ /* 0x010fe20000000000 */
[----:B------:R-:W-:Y:S01]  /*64f0*/  FMUL R4, R33, R8 ;  /* 0x0000000821047220 */ /* 0x000fe20000400000 */
[----:B------:R-:W-:Y:S01]  /*6500*/  FFMA R37, R35, R41, R2 ;  /* 0x0000002923257223 */ /* 0x000fe20000000002 */
[----:B------:R-:W-:Y:S01]  /*6510*/  FMUL R5, R33, R9 ;  /* 0x0000000921057220 */ /* 0x000fe20000400000 */
[----:B------:R-:W-:Y:S01]  /*6520*/  FFMA R38, R35, R42, R3 ;  /* 0x0000002a23267223 */ /* 0x000fe20000000003 */
[----:B------:R-:W-:Y:S01]  /*6530*/  FMUL R6, R33, R10 ;  /* 0x0000000a21067220 */ /* 0x000fe20000400000 */
[----:B------:R-:W-:Y:S01]  /*6540*/  FFMA R39, R35, R43, R7 ;  /* 0x0000002b23277223 */ /* 0x000fe20000000007 */
[----:B------:R-:W-:Y:S01]  /*6550*/  FMUL R11, R33, R11 ;  /* 0x0000000b210b7220 */ /* 0x000fe20000400000 */
[----:B-1----:R-:W-:Y:S01]  /*6560*/  FFMA R4, R35, R44, R4 ;  /* 0x0000002c23047223 */ /* 0x002fe20000000004 */
[----:B------:R-:W-:Y:S01]  /*6570*/  FMUL R8, R33, R12 ;  /* 0x0000000c21087220 */ /* 0x000fe20000400000 */
[----:B------:R-:W-:Y:S01]  /*6580*/  FFMA R5, R35, R45, R5 ;  /* 0x0000002d23057223 */ /* 0x000fe20000000005 */
[----:B------:R1:W-:Y:S01]  /*6590*/  STSM.16.M88.4 [R20+0x400], R36 ;  /* 0x0004002414007844 */ /* 0x0003e20000000200 */
[----:B------:R-:W-:Y:S01]  /*65a0*/  FMUL R9, R33, R13 ;  /* 0x0000000d21097220 */ /* 0x000fe20000400000 */
[----:B------:R-:W-:Y:S01]  /*65b0*/  FFMA R6, R35, R46, R6 ;  /* 0x0000002e23067223 */ /* 0x000fe20000000006 */
[C---:B------:R-:W-:Y:S01]  /*65c0*/  FMUL R10, R33.reuse, R14 ;  /* 0x0000000e210a7220 */ /* 0x040fe20000400000 */
[----:B------:R-:W-:Y:S01]  /*65d0*/  FMUL R13, R33, R17 ;  /* 0x00000011210d7220 */ /* 0x000fe20000400000 */
[C---:B------:R-:W-:Y:S01]  /*65e0*/  IADD3 R17, PT, PT, R80.reuse, 0x400, R20 ;  /* 0x0000040050117810 */ /* 0x040fe20007ffe014 */
[----:B------:R-:W-:Y:S01]  /*65f0*/  FFMA R7, R35, R47, R11 ;  /* 0x0000002f23077223 */ /* 0x000fe2000000000b */
[----:B------:R-:W-:Y:S01]  /*6600*/  FMUL R15, R33, R15 ;  /* 0x0000000f210f7220 */ /* 0x000fe20000400000 */
[----:B------:R-:W-:Y:S01]  /*6610*/  FFMA R8, R35, R48, R8 ;  /* 0x0000003023087223 */ /* 0x000fe20000000008 */
[----:B------:R-:W-:Y:S01]  /*6620*/  FMUL R12, R33, R16 ;  /* 0x00000010210c7220 */ /* 0x000fe20000400000 */
[C---:B------:R-:W-:Y:S01]  /*6630*/  FFMA R9, R35.reuse, R49, R9 ;  /* 0x0000003123097223 */ /* 0x040fe20000000009 */
[----:B------:R1:W-:Y:S01]  /*6640*/  STSM.16.M88.4 [R17], R4 ;  /* 0x0000000411007844 */ /* 0x0003e20000000200 */
[----:B------:R-:W-:Y:S01]  /*6650*/  FFMA R10, R35, R50, R10 ;  /* 0x00000032230a7223 */ /* 0x000fe2000000000a */
[----:B------:R-:W-:Y:S01]  /*6660*/  FMUL R14, R33, R18 ;  /* 0x00000012210e7220 */ /* 0x000fe20000400000 */
[----:B------:R-:W-:Y:S01]  /*6670*/  IADD3 R16, PT, PT, R81, 0x400, R20 ;  /* 0x0000040051107810 */ /* 0x000fe20007ffe014 */
[----:B------:R-:W-:Y:S01]  /*6680*/  FFMA R11, R35, R51, R15 ;  /* 0x00000033230b7223 */ /* 0x000fe2000000000f */
[----:B------:R-:W-:Y:S01]  /*6690*/  FMUL R19, R33, R19 ;  /* 0x0000001321137220 */ /* 0x000fe20000400000 */
[C---:B------:R-:W-:Y:S01]  /*66a0*/  FFMA R12, R35.reuse, R52, R12 ;  /* 0x00000034230c7223 */ /* 0x040fe2000000000c */
[C---:B------:R-:W-:Y:S01]  /*66b0*/  FFMA R13, R35.reuse, R53, R13 ;  /* 0x00000035230d7223 */ /* 0x040fe2000000000d */
[C---:B------:R-:W-:Y:S01]  /*66c0*/  FFMA R14, R35.reuse, R54, R14 ;  /* 0x00000036230e7223 */ /* 0x040fe2000000000e */
[----:B------:R1:W-:Y:S01]  /*66d0*/  STSM.16.M88.4 [R16], R8 ;  /* 0x0000000810007844 */ /* 0x0003e20000000200 */
[----:B------:R-:W-:Y:S01]  /*66e0*/  IADD3 R0, PT, PT, R80, R16, RZ ;  /* 0x0000001050007210 */ /* 0x000fe20007ffe0ff */
[----:B------:R-:W-:Y:S05]  /*66f0*/  FFMA R15, R35, R55, R19 ;  /* 0x00000037230f7223 */ /* 0x000fea0000000013 */
[----:B------:R1:W-:Y:S01]  /*6700*/  STSM.16.M88.4 [R0], R12 ;  /* 0x0000000c00007844 */ /* 0x0003e20000000200 */
[----:B------:R-:W-:Y:S01]  /*6710*/  @!PT LDS RZ, [RZ] ;  /* 0x00000000fffff984 */ /* 0x000fe20000000800 */
[----:B------:R-:W-:Y:S01]  /*6720*/  @!PT LDS RZ, [RZ] ;  /* 0x00000000fffff984 */ /* 0x000fe20000000800 */
[----:B------:R-:W-:Y:S01]  /*6730*/  @!PT LDS RZ, [RZ] ;  /* 0x00000000fffff984 */ /* 0x000fe20000000800 */
[----:B------:R-:W-:Y:S01]  /*6740*/  @!PT LDS RZ, [RZ] ;  /* 0x00000000fffff984 */ /* 0x000fe20000000800 */
[----:B------:R2:W-:Y:S06]  /*6750*/  MEMBAR.ALL.CTA ;  /* 0x0000000000007992 */ /* 0x0005ec0000008000 */
[----:B--2---:R-:W2:Y:S02]  /*6760*/  FENCE.VIEW.ASYNC.S ;  /* 0x00000000000073c6 */ /* 0x004ea40000000000 */
[----:B--2---:R-:W-:Y:S06]  /*6770*/  BAR.SYNC.DEFER_BLOCKING 0x1, 0x80 ;  /* 0x0042000000007b1d */ /* 0x004fec0000010000 */
[----:B------:R-:W-:Y:S05]  /*6780*/  @P0 BRA `(.L_x_98) ;  /* 0x00000000001c0947 */ /* 0x000fea0003800000 */
[----:B------:R-:W-:Y:S02]  /*6790*/  ULEA UR5, UR37, UR36, 0xd ;  /* 0x0000002425057291 */ /* 0x000fe4000f8e68ff */
[----:B------:R-:W-:Y:S02]  /*67a0*/  UIADD3 UR4, UP0, UPT, UR54, 0x680, URZ ;  /* 0x0000068036047890 */ /* 0x000fe4000ff1e0ff */
[----:B------:R-:W-:Y:S02]  /*67b0*/  UIADD3 UR44, UPT, UPT, UR5, 0x400, URZ ;  /* 0x00000400052c7890 */ /* 0x000fe4000fffe0ff */
[----:B------:R-:W-:Y:S01]  /*67c0*/  UIADD3.X UR5, UPT, UPT, URZ, UR55, URZ, UP0, !UPT ;  /* 0x00000037ff057290 */ /* 0x000fe200087fe4ff */
[----:B------:R-:W-:Y:S08]  /*67d0*/  UMOV UR47, UR60 ;  /* 0x0000003c002f7c82 */ /* 0x000ff00008000000 */
[----:B------:R2:W-:Y:S02]  /*67e0*/  UTMASTG.3D [UR44], [UR4] ;  /* 0x0000002c040073b5 */ /* 0x0005e40008010000 */
[----:B--2---:R0:W-:Y:S02]  /*67f0*/  UTMACMDFLUSH ;  /* 0x00000000000079b7 */ /* 0x0041e40000000000 */
.L_x_98:
[----:B------:R-:W-:Y:S05]  /*6800*/  BSYNC.RECONVERGENT B0 ;  /* 0x0000000000007941 */ /* 0x000fea0003800200 */
.L_x_97:
[----:B------:R-:W-:Y:S01]  /*6810*/  UIADD3 UR39, UPT, UPT, UR37, 0x1, URZ ;  /* 0x0000000125277890 */ /* 0x000fe2000fffe0ff */
[----:B------:R-:W-:Y:S03]  /*6820*/  BSSY.RECONVERGENT B0, `(.L_x_99) ;  /* 0x0000005000007945 */ /* 0x000fe60003800200 */
[----:B------:R-:W-:Y:S04]  /*6830*/  UISETP.NE.AND UP0, UPT, UR39, 0x3, UPT ;  /* 0x000000032700788c */ /* 0x000fe8000bf05270 */
[----:B------:R-:W-:Y:S01]  /*6840*/  USEL UR38, UR39, URZ, UP0 ;  /* 0x000000ff27267287 */ /* 0x000fe20008000000 */
[----:B------:R-:W-:Y:S11]  /*6850*/  @P0 BRA `(.L_x_100) ;  /* 0x0000000000040947 */ /* 0x000ff60003800000 */
[----:B------:R-:W-:Y:S04]  /*6860*/  DEPBAR.LE SB0, 0x1 ;  /* 0x000080400000791a */ /* 0x000fe80000000000 */
.L_x_100:
[----:B------:R-:W-:Y:S05]  /*6870*/  BSYNC.RECONVERGENT B0 ;  /* 0x0000000000007941 */ /* 0x000fea0003800200 */
.L_x_99:
[----:B------:R-:W-:Y:S01]  /*6880*/  BAR.SYNC.DEFER_BLOCKING 0x1, 0x80 ;  /* 0x0042000000007b1d */ /* 0x000fe20000010000 */
[----:B------:R-:W-:Y:S01]  /*6890*/  ISETP.NE.AND P1, PT, R79, RZ, PT ;  /* 0x000000ff4f00720c */ /* 0x000fe20003f25270 */
[----:B------:R-:W-:Y:S01]  /*68a0*/  UISETP.NE.AND UP0, UPT, UR41, URZ, UPT ;  /* 0x000000ff2900728c */ /* 0x000fe2000bf05270 */
[----:B------:R-:W-:Y:S11]  /*68b0*/  LEA R2, R84, UR36, 0x3 ;  /* 0x0000002454027c11 */ /* 0x000ff6000f8e18ff */
[----:B------:R-:W-:Y:S01]  /*68c0*/  @P1 SHF.L.U32 R3, R83, 0x1f, RZ ;  /* 0x0000001f53031819 */ /* 0x000fe200000006ff */
[----:B------:R-:W-:Y:S06]  /*68d0*/  BRA.U !UP0, `(.L_x_101) ;  /* 0x0000000108247547 */ /* 0x000fec000b800000 */
[----:B-1----:R-:W-:Y:S01]  /*68e0*/  IMAD.U32 R4, RZ, RZ, UR40 ;  /* 0x00000028ff047e24 */ /* 0x002fe2000f8e00ff */
[----:B------:R-:W-:Y:S01]  /*68f0*/  MOV R0, UR53 ;  /* 0x0000003500007c02 */ /* 0x000fe20008000f00 */
[----:B------:R-:W-:Y:S03]  /*6900*/  UIADD3 UR4, UPT, UPT, UR40, 0x1, URZ ;  /* 0x0000000128047890 */ /* 0x000fe6000fffe0ff */
[----:B------:R-:W-:Y:S01]  /*6910*/  @P1 LEA R4, R4, UR36, 0x3 ;  /* 0x0000002404041c11 */ /* 0x000fe2000f8e18ff */
[----:B------:R-:W-:Y:S04]  /*6920*/  UISETP.NE.AND UP0, UPT, UR4, 0x3, UPT ;  /* 0x000000030400788c */ /* 0x000fe8000bf05270 */
[----:B------:R-:W-:Y:S01]  /*6930*/  @P1 VIADD R4, R4, 0x48 ;  /* 0x0000004804041836 */ /* 0x000fe20000000000 */
[----:B------:R-:W-:Y:S04]  /*6940*/  USEL UR40, UR4, URZ, UP0 ;  /* 0x000000ff04287287 */ /* 0x000fe80008000000 */
[----:B------:R-:W-:Y:S04]  /*6950*/  @P1 PRMT R0, R0, 0x654, R4 ;  /* 0x0000065400001816 */ /* 0x000fe80000000004 */
[----:B------:R2:W-:Y:S04]  /*6960*/  @P1 SYNCS.ARRIVE.TRANS64.RED.A1T0 RZ, [R0+URZ], RZ ;  /* 0x000000ff00ff19a7 */ /* 0x0005e800081004ff */
.L_x_101:
[----:B------:R-:W3:Y:S01]  /*6970*/  @P1 SYNCS.PHASECHK.TRANS64.TRYWAIT P0, [R2+URZ+0x30], R3 ;  /* 0x00003003020015a7 */ /* 0x000ee200080011ff */
[----:B------:R-:W-:Y:S01]  /*6980*/  BSSY B1, `(.L_x_102) ;  /* 0x0000017000017945 */ /* 0x000fe20003800000 */
[----:B---3--:R-:W-:Y:S03]  /*6990*/  @P1 SEL R85, RZ, 0x1, !P0 ;  /* 0x00000001ff551807 */ /* 0x008fe60004000000 */
[----:B------:R-:W-:Y:S05]  /*69a0*/  @!P1 BRA `(.L_x_103) ;  /* 0x0000000000509947 */ /* 0x000fea0003800000 */
[----:B------:R-:W-:Y:S01]  /*69b0*/  ISETP.NE.AND P1, PT, R86, RZ, PT ;  /* 0x000000ff5600720c */ /* 0x000fe20003f25270 */
[----:B------:R-:W-:Y:S01]  /*69c0*/  BSSY B0, `(.L_x_104) ;  /* 0x000000a000007945 */ /* 0x000fe20003800000 */
[----:B------:R-:W-:Y:S11]  /*69d0*/  ISETP.NE.AND P0, PT, R85, RZ, PT ;  /* 0x000000ff5500720c */ /* 0x000ff60003f05270 */
[----:B-1----:R-:W-:Y:S05]  /*69e0*/  @P1 IMAD R4, R84, 0x800, R68 ;  /* 0x0000080054041824 */ /* 0x002fea00078e0244 */
[----:B------:R-:W-:Y:S05]  /*69f0*/  @P1 LEA R4, R4, UR36, 0x2 ;  /* 0x0000002404041c11 */ /* 0x000fea000f8e10ff */
[--C-:B--2---:R-:W-:Y:S02]  /*6a00*/  @P1 IMAD.IADD R0, R81, 0x1, R4.reuse ;  /* 0x0000000151001824 */ /* 0x104fe400078e0204 */
[----:B------:R-:W-:Y:S01]  /*6a10*/  @P1 IMAD.IADD R3, R80, 0x1, R4 ;  /* 0x0000000150031824 */ /* 0x000fe200078e0204 */
[----:B------:R-:W-:Y:S06]  /*6a20*/  @P0 BRA `(.L_x_105) ;  /* 0x00000000000c0947 */ /* 0x000fec0003800000 */
[----:B------:R-:W-:Y:S04]  /*6a30*/  SHF.L.U32 R83, R83, 0x1f, RZ ;  /* 0x0000001f53537819 */ /* 0x000fe800000006ff */
[----:B------:R-:W1:Y:S02]  /*6a40*/  SYNCS.PHASECHK.TRANS64.TRYWAIT P0, [R2+URZ+0x30], R83 ;  /* 0x00003053020075a7 */ /* 0x000e6400080011ff */
[----:B-1----:R-:W-:Y:S05]  /*6a50*/  @!P0 BRA `(.L_x_106) ;  /* 0x0000001000e88947 */ /* 0x002fea0003800000 */
.L_x_105:
[----:B------:R-:W-:Y:S05]  /*6a60*/  BSYNC B0 ;  /* 0x0000000000007941 */ /* 0x000fea0003800000 */
.L_x_104:
[----:B------:R-:W-:Y:S11]  /*6a70*/  ISETP.NE.AND P0, PT, R86, RZ, PT ;  /* 0x000000ff5600720c */ /* 0x000ff60003f05270 */
[----:B------:R-:W-:Y:S02]  /*6a80*/  @!UPT UIADD3 URZ, UPT, UPT, URZ, URZ, URZ ;  /* 0x000000fffffff290 */ /* 0x000fe4000fffe0ff */
[----:B-1----:R-:W-:Y:S01]  /*6a90*/  @P0 IADD3 R2, PT, PT, R80, R0, RZ ;  /* 0x0000000050020210 */ /* 0x002fe20007ffe0ff */
[----:B------:R-:W-:Y:S05]  /*6aa0*/  @P0 WARPSYNC.ALL ;  /* 0x0000000000000948 */ /* 0x000fea0003800000 */
[----:B------:R3:W4:Y:S04]  /*6ab0*/  @P0 LDSM.16.M88.4 R40, [R4+0x400] ;  /* 0x000400000428083b */ /* 0x0007280000000200 */
[----:B------:R3:W1:Y:S04]  /*6ac0*/  @P0 LDSM.16.M88.4 R44, [R3+0x400] ;  /* 0x00040000032c083b */ /* 0x0006680000000200 */
[----:B------:R3:W2:Y:S04]  /*6ad0*/  @P0 LDSM.16.M88.4 R48, [R0+0x400] ;  /* 0x000400000030083b */ /* 0x0006a80000000200 */
[----:B------:R3:W1:Y:S02]  /*6ae0*/  @P0 LDSM.16.M88.4 R52, [R2+0x400] ;  /* 0x000400000234083b */ /* 0x0006640000000200 */
.L_x_103:
[----:B------:R-:W-:Y:S05]  /*6af0*/  BSYNC B1 ;  /* 0x0000000000017941 */ /* 0x000fea0003800000 */
.L_x_102:
[----:B-123--:R-:W-:Y:S05]  /*6b00*/  VIADD R0, R34, 0x20 ;  /* 0x0000002022007836 */ /* 0x00efea0000000000 */
[----:B------:R-:W-:Y:S04]  /*6b10*/  SHF.R.U32.HI R0, RZ, 0x15, R0 ;  /* 0x00000015ff007819 */ /* 0x000fe80000011600 */
[----:B------:R-:W-:Y:S11]  /*6b20*/  LOP3.LUT P0, RZ, R0, 0x3, R69, 0x48, !PT ;  /* 0x0000000300ff7812 */ /* 0x000ff60007804845 */
[----:B------:R-:W-:Y:S02]  /*6b30*/  @!UPT UIADD3 URZ, UPT, UPT, URZ, URZ, URZ ;  /* 0x000000fffffff290 */ /* 0x000fe4000fffe0ff */
[----:B------:R-:W-:Y:S05]  /*6b40*/  @!P0 BRA `(.L_x_107) ;  /* 0x0000000000408947 */ /* 0x000fea0003800000 */
[----:B------:R-:W1:Y:S01]  /*6b50*/  LDCU.64 UR8, c[0x4][0x70] ;  /* 0x01000e00ff0877ac */ /* 0x000e620008000a00 */
[----:B------:R-:W-:Y:S01]  /*6b60*/  MOV R3, 0x0 ;  /* 0x0000000000037802 */ /* 0x000fe20000000f00 */
[----:B------:R-:W-:Y:S02]  /*6b70*/  HFMA2 R12, -RZ, RZ, 0, 5.9604644775390625e-08 ;  /* 0x00000001ff0c7431 */ /* 0x000fe400000001ff */
[----:B------:R-:W-:Y:S02]  /*6b80*/  IMAD.MOV.U32 R8, RZ, RZ, 0x192 ;  /* 0x00000192ff087424 */ /* 0x000fe400078e00ff */
[----:B------:R-:W-:Y:S01]  /*6b90*/  IMAD.MOV.U32 R13, RZ, RZ, RZ ;  /* 0x000000ffff0d7224 */ /* 0x000fe200078e00ff */
[----:B------:R-:W2:Y:S01]  /*6ba0*/  LDCU.64 UR6, c[0x4][0x78] ;  /* 0x01000f00ff0677ac */ /* 0x000ea20008000a00 */
[----:B------:R-:W3:Y:S01]  /*6bb0*/  LDC.64 R2, c[0x4][R3] ;  /* 0x0100000003027b82 */ /* 0x000ee20000000a00 */
[----:B------:R-:W5:Y:S01]  /*6bc0*/  LDCU.64 UR4, c[0x4][0x10] ;  /* 0x01000200ff0477ac */ /* 0x000f620008000a00 */
[----:B-1----:R-:W-:Y:S01]  /*6bd0*/  MOV R5, UR9 ;  /* 0x0000000900057c02 */ /* 0x002fe20008000f00 */
[----:B------:R-:W-:Y:S01]  /*6be0*/  IMAD.U32 R4, RZ, RZ, UR8 ;  /* 0x00000008ff047e24 */ /* 0x000fe2000f8e00ff */
[----:B--2---:R-:W-:Y:S01]  /*6bf0*/  MOV R7, UR7 ;  /* 0x0000000700077c02 */ /* 0x004fe20008000f00 */
[----:B------:R-:W-:Y:S01]  /*6c00*/  IMAD.U32 R6, RZ, RZ, UR6 ;  /* 0x00000006ff067e24 */ /* 0x000fe2000f8e00ff */
[----:B-----5:R-:W-:Y:S01]  /*6c10*/  MOV R11, UR5 ;  /* 0x00000005000b7c02 */ /* 0x020fe20008000f00 */
[----:B------:R-:W-:Y:S02]  /*6c20*/  IMAD.U32 R10, RZ, RZ, UR4 ;  /* 0x00000004ff0a7e24 */ /* 0x000fe4000f8e00ff */
[----:B------:R-:W-:Y:S07]  /*6c30*/  LEPC R20, `(.L_x_107) ;  /* 0x000000001014794e */ /* 0x000fee0000000000 */
[----:B---34-:R-:W-:Y:S05]  /*6c40*/  CALL.ABS.NOINC R2 ;  /* 0x0000000002007343 */ /* 0x018fea0003c00000 */
.L_x_107:
[----:B------:R-:W-:Y:S01]  /*6c50*/  ISETP.NE.AND P0, PT, R75, RZ, PT ;  /* 0x000000ff4b00720c */ /* 0x000fe20003f05270 */
[----:B------:R-:W-:Y:S05]  /*6c60*/  WARPSYNC.ALL ;  /* 0x0000000000007948 */ /* 0x000fea0003800000 */
[----:B------:R-:W-:Y:S01]  /*6c70*/  R2UR UR4, R34 ;  /* 0x00000000220472ca */ /* 0x000fe200000e0000 */
[----:B------:R-:W-:Y:S11]  /*6c80*/  BSSY.RECONVERGENT B0, `(.L_x_108) ;  /* 0x0000044000007945 */ /* 0x000ff60003800200 */
[----:B------:R-:W-:Y:S01]  /*6c90*/  @!UPT UIADD3 URZ, UPT, UPT, URZ, URZ, URZ ;  /* 0x000000fffffff290 */ /* 0x000fe2000fffe0ff */
[----:B------:R-:W1:Y:S01]  /*6ca0*/  LDTM.16dp128bit.x8 R4, tmem[UR4+0x20] ;  /* 0x00002004000479ee */ /* 0x000e620008180000 */
[----:B------:R-:W-:Y:S01]  /*6cb0*/  R2UR UR4, R82 ;  /* 0x00000000520472ca */ /* 0x000fe200000e0000 */
[----:B------:R-:W-:Y:S11]  /*6cc0*/  NOP ;  /* 0x0000000000007918 */ /* 0x000ff60000000000 */
[----:B------:R-:W-:Y:S01]  /*6cd0*/  @!UPT UIADD3 URZ, UPT, UPT, URZ, URZ, URZ ;  /* 0x000000fffffff290 */ /* 0x000fe2000fffe0ff */
[----:B------:R-:W-:Y:S04]  /*6ce0*/  UIADD3 UR4, UPT, UPT, UR4, 0xb0, URZ ;  /* 0x000000b004047890 */ /* 0x000fe8000fffe0ff */
[----:B------:R-:W-:Y:S01]  /*6cf0*/  UPRMT UR4, UR53, 0x654, UR4 ;  /* 0x0000065435047896 */ /* 0x000fe20008000004 */
[C---:B-1----:R-:W-:Y:S01]  /*6d00*/  FMUL R0, R33.reuse, R4 ;  /* 0x0000000421007220 */ /* 0x042fe20000400000 */
[C---:B------:R-:W-:Y:S01]  /*6d10*/  FMUL R2, R33.reuse, R5 ;  /* 0x0000000521027220 */ /* 0x040fe20000400000 */
[----:B------:R-:W-:Y:S06]  /*6d20*/  FMUL R3, R33, R6 ;  /* 0x0000000621037220 */ /* 0x000fec0000400000 */
[----:B------:R-:W-:Y:S01]  /*6d30*/  SYNCS.ARRIVE.TRANS64.RED.A1T0 RZ, [UR4], RZ ;  /* 0x000000ffffff79a7 */ /* 0x000fe20008100404 */
[C---:B----4-:R-:W-:Y:S01]  /*6d40*/  FFMA R36, R35.reuse, R40, R0 ;  /* 0x0000002823247223 */ /* 0x050fe20000000000 */
[----:B------:R-:W-:Y:S01]  /*6d50*/  MOV R0, UR38 ;  /* 0x0000002600007c02 */ /* 0x000fe20008000f00 */
[----:B------:R-:W-:Y:S01]  /*6d60*/  FFMA R37, R35, R41, R2 ;  /* 0x0000002923257223 */ /* 0x000fe20000000002 */
[C---:B------:R-:W-:Y:S01]  /*6d70*/  FMUL R7, R33.reuse, R7 ;  /* 0x0000000721077220 */ /* 0x040fe20000400000 */
[C---:B------:R-:W-:Y:S01]  /*6d80*/  FMUL R4, R33.reuse, R8 ;  /* 0x0000000821047220 */ /* 0x040fe20000400000 */
[----:B------:R-:W-:Y:S01]  /*6d90*/  LEA R0, R0, R68, 0xb ;  /* 0x0000004400007211 */ /* 0x000fe200078e58ff */
[----:B------:R-:W-:Y:S01]  /*6da0*/  FMUL R5, R33, R9 ;  /* 0x0000000921057220 */ /* 0x000fe20000400000 */
[----:B------:R-:W-:Y:S01]  /*6db0*/  FFMA R38, R35, R42, R3 ;  /* 0x0000002a23267223 */ /* 0x000fe20000000003 */
[----:B------:R-:W-:Y:S01]  /*6dc0*/  FMUL R6, R33, R10 ;  /* 0x0000000a21067220 */ /* 0x000fe20000400000 */
[----:B------:R-:W-:Y:S01]  /*6dd0*/  FFMA R39, R35, R43, R7 ;  /* 0x0000002b23277223 */ /* 0x000fe20000000007 */
[----:B------:R-:W-:Y:S01]  /*6de0*/  LEA R0, R0, UR36, 0x2 ;  /* 0x0000002400007c11 */ /* 0x000fe2000f8e10ff */
[----:B------:R-:W-:Y:S01]  /*6df0*/  FMUL R11, R33, R11 ;  /* 0x0000000b210b7220 */ /* 0x000fe20000400000 */
[----:B------:R-:W-:Y:S01]  /*6e00*/  FFMA R4, R35, R44, R4 ;  /* 0x0000002c23047223 */ /* 0x000fe20000000004 */
[----:B------:R-:W-:Y:S01]  /*6e10*/  FMUL R8, R33, R12 ;  /* 0x0000000c21087220 */ /* 0x000fe20000400000 */
[----:B------:R-:W-:Y:S01]  /*6e20*/  FFMA R5, R35, R45, R5 ;  /* 0x0000002d23057223 */ /* 0x000fe20000000005 */
[----:B------:R1:W-:Y:S01]  /*6e30*/  STSM.16.M88.4 [R0+0x400], R36 ;  /* 0x0004002400007844 */ /* 0x0003e20000000200 */
[----:B------:R-:W-:Y:S01]  /*6e40*/  FMUL R9, R33, R13 ;  /* 0x0000000d21097220 */ /* 0x000fe20000400000 */
[----:B------:R-:W-:Y:S01]  /*6e50*/  FFMA R6, R35, R46, R6 ;  /* 0x0000002e23067223 */ /* 0x000fe20000000006 */
[----:B------:R-:W-:Y:S01]  /*6e60*/  FMUL R10, R33, R14 ;  /* 0x0000000e210a7220 */ /* 0x000fe20000400000 */
[----:B------:R-:W-:Y:S01]  /*6e70*/  FFMA R7, R35, R47, R11 ;  /* 0x0000002f23077223 */ /* 0x000fe2000000000b */
[C---:B------:R-:W-:Y:S01]  /*6e80*/  IADD3 R2, PT, PT, R80.reuse, 0x400, R0 ;  /* 0x0000040050027810 */ /* 0x040fe20007ffe000 */
[----:B------:R-:W-:Y:S01]  /*6e90*/  FMUL R15, R33, R15 ;  /* 0x0000000f210f7220 */ /* 0x000fe20000400000 */
[----:B------:R-:W-:Y:S01]  /*6ea0*/  FFMA R8, R35, R48, R8 ;  /* 0x0000003023087223 */ /* 0x000fe20000000008 */
[----:B------:R-:W-:Y:S01]  /*6eb0*/  FMUL R12, R33, R16 ;  /* 0x00000010210c7220 */ /* 0x000fe20000400000 */
[----:B------:R-:W-:Y:S01]  /*6ec0*/  FFMA R9, R35, R49, R9 ;  /* 0x0000003123097223 */ /* 0x000fe20000000009 */
[----:B------:R1:W-:Y:S01]  /*6ed0*/  STSM.16.M88.4 [R2], R4 ;  /* 0x0000000402007844 */ /* 0x0003e20000000200 */
[----:B------:R-:W-:Y:S01]  /*6ee0*/  FMUL R13, R33, R17 ;  /* 0x00000011210d7220 */ /* 0x000fe20000400000 */
[----:B------:R-:W-:Y:S01]  /*6ef0*/  FFMA R10, R35, R50, R10 ;  /* 0x00000032230a7223 */ /* 0x000fe2000000000a */
[----:B------:R-:W-:Y:S01]  /*6f00*/  FMUL R14, R33, R18 ;  /* 0x00000012210e7220 */ /* 0x000fe20000400000 */
[----:B------:R-:W-:Y:S01]  /*6f10*/  FFMA R11, R35, R51, R15 ;  /* 0x00000033230b7223 */ /* 0x000fe2000000000f */
[----:B------:R-:W-:Y:S01]  /*6f20*/  IADD3 R81, PT, PT, R81, 0x400, R0 ;  /* 0x0000040051517810 */ /* 0x000fe20007ffe000 */
[----:B------:R-:W-:Y:S01]  /*6f30*/  FMUL R19, R33, R19 ;  /* 0x0000001321137220 */ /* 0x000fe20000400000 */
[C---:B------:R-:W-:Y:S01]  /*6f40*/  FFMA R12, R35.reuse, R52, R12 ;  /* 0x00000034230c7223 */ /* 0x040fe2000000000c */
[C---:B------:R-:W-:Y:S01]  /*6f50*/  FFMA R13, R35.reuse, R53, R13 ;  /* 0x00000035230d7223 */ /* 0x040fe2000000000d */
[C---:B------:R-:W-:Y:S01]  /*6f60*/  FFMA R14, R35.reuse, R54, R14 ;  /* 0x00000036230e7223 */ /* 0x040fe2000000000e */
[----:B------:R1:W-:Y:S01]  /*6f70*/  STSM.16.M88.4 [R81], R8 ;  /* 0x0000000851007844 */ /* 0x0003e20000000200 */
[----:B------:R-:W-:Y:S01]  /*6f80*/  FFMA R15, R35, R55, R19 ;  /* 0x00000037230f7223 */ /* 0x000fe20000000013 */
[----:B------:R-:W-:Y:S05]  /*6f90*/  IADD3 R80, PT, PT, R80, R81, RZ ;  /* 0x0000005150507210 */ /* 0x000fea0007ffe0ff */
        /* <DEDUP_REMOVED lines=12> */
[----:B------:R-:W-:Y:S02]  /*7060*/  UIADD3 UR9, UPT, UPT, UR45, 0x20, URZ ;  /* 0x000000202d097890 */ /* 0x000fe4000fffe0ff */
[----:B------:R-:W-:Y:S01]  /*7070*/  UIADD3.X UR5, UPT, UPT, URZ, UR55, URZ, UP0, !UPT ;  /* 0x00000037ff057290 */ /* 0x000fe200087fe4ff */
[----:B------:R-:W-:Y:S01]  /*7080*/  UMOV UR10, UR46 ;  /* 0x0000002e000a7c82 */ /* 0x000fe20008000000 */
[----:B------:R-:W-:Y:S07]  /*7090*/  UMOV UR11, UR60 ;  /* 0x0000003c000b7c82 */ /* 0x000fee0008000000 */
[----:B------:R2:W-:Y:S02]  /*70a0*/  UTMASTG.3D [UR8], [UR4] ;  /* 0x00000008040073b5 */ /* 0x0005e40008010000 */
[----:B--2---:R0:W-:Y:S02]  /*70b0*/  UTMACMDFLUSH ;  /* 0x00000000000079b7 */ /* 0x0041e40000000000 */
.L_x_109:
[----:B------:R-:W-:Y:S05]  /*70c0*/  BSYNC.RECONVERGENT B0 ;  /* 0x0000000000007941 */ /* 0x000fea0003800200 */
.L_x_108:
[----:B------:R-:W-:Y:S01]  /*70d0*/  UIADD3 UR4, UPT, UPT, UR38, 0x1, URZ ;  /* 0x0000000126047890 */ /* 0x000fe2000fffe0ff */
[----:B------:R-:W-:Y:S03]  /*70e0*/  BSSY.RECONVERGENT B0, `(.L_x_110) ;  /* 0x0000008000007945 */ /* 0x000fe60003800200 */
[----:B------:R-:W-:Y:S04]  /*70f0*/  UISETP.NE.AND UP0, UPT, UR4, 0x3, UPT ;  /* 0x000000030400788c */ /* 0x000fe8000bf05270 */
[----:B------:R-:W-:Y:S02]  /*7100*/  UISETP.EQ.XOR UP1, UPT, UR39, 0x3, !UP0 ;  /* 0x000000032700788c */ /* 0x000fe4000c722a70 */
[----:B------:R-:W-:Y:S02]  /*7110*/  USEL UR37, UR4, URZ, UP0 ;  /* 0x000000ff04257287 */ /* 0x000fe40008000000 */
[----:B------:R-:W-:Y:S04]  /*7120*/  USEL UR5, URZ, 0x1, !UP1 ;  /* 0x00000001ff057887 */ /* 0x000fe8000c800000 */
[----:B------:R-:W-:Y:S01]  /*7130*/  ULOP3.LUT UR42, UR42, UR5, URZ, 0x3c, !UPT ;  /* 0x000000052a2a7292 */ /* 0x000fe2000f8e3cff */
[----:B------:R-:W-:Y:S11]  /*7140*/  @P0 BRA `(.L_x_111) ;  /* 0x0000000000040947 */ /* 0x000ff60003800000 */
[----:B------:R-:W-:Y:S04]  /*7150*/  DEPBAR.LE SB0, 0x1 ;  /* 0x000080400000791a */ /* 0x000fe80000000000 */
.L_x_111:
[----:B------:R-:W-:Y:S05]  /*7160*/  BSYNC.RECONVERGENT B0 ;  /* 0x0000000000007941 */ /* 0x000fea0003800200 */
.L_x_110:
[----:B------:R-:W-:Y:S01]  /*7170*/  BAR.SYNC.DEFER_BLOCKING 0x1, 0x80 ;  /* 0x0042000000007b1d */ /* 0x000fe20000010000 */
[----:B------:R-:W-:Y:S01]  /*7180*/  UISETP.NE.AND UP0, UPT, UR41, -0x2, UPT ;  /* 0xfffffffe2900788c */ /* 0x000fe2000bf05270 */
[----:B------:R-:W-:Y:S08]  /*7190*/  IADD3 R31, PT, PT, R31, 0x1, RZ ;  /* 0x000000011f1f7810 */ /* 0x000ff00007ffe0ff */
[----:B------:R-:W-:Y:S05]  /*71a0*/  BRA.U !UP0, `(.L_x_112) ;  /* 0x0000000108287547 */ /* 0x000fea000b800000 */
[----:B------:R-:W-:Y:S01]  /*71b0*/  ISETP.NE.AND P0, PT, R79, RZ, PT ;  /* 0x000000ff4f00720c */ /* 0x000fe20003f05270 */
[----:B-1----:R-:W-:Y:S01]  /*71c0*/  IMAD.U32 R2, RZ, RZ, UR40 ;  /* 0x00000028ff027e24 */ /* 0x002fe2000f8e00ff */
[----:B------:R-:W-:Y:S01]  /*71d0*/  UIADD3 UR4, UPT, UPT, UR40, 0x1, URZ ;  /* 0x0000000128047890 */ /* 0x000fe2000fffe0ff */
[----:B------:R-:W-:Y:S03]  /*71e0*/  IMAD.U32 R0, RZ, RZ, UR53 ;  /* 0x00000035ff007e24 */ /* 0x000fe6000f8e00ff */
[----:B------:R-:W-:Y:S04]  /*71f0*/  UISETP.NE.AND UP0, UPT, UR4, 0x3, UPT ;  /* 0x000000030400788c */ /* 0x000fe8000bf05270 */
[----:B------:R-:W-:Y:S03]  /*7200*/  USEL UR40, UR4, URZ, UP0 ;  /* 0x000000ff04287287 */ /* 0x000fe60008000000 */
[----:B------:R-:W-:Y:S05]  /*7210*/  @P0 LEA R2, R2, UR36, 0x3 ;  /* 0x0000002402020c11 */ /* 0x000fea000f8e18ff */
[----:B------:R-:W-:Y:S05]  /*7220*/  @P0 VIADD R2, R2, 0x48 ;  /* 0x0000004802020836 */ /* 0x000fea0000000000 */
[----:B------:R-:W-:Y:S04]  /*7230*/  @P0 PRMT R0, R0, 0x654, R2 ;  /* 0x0000065400000816 */ /* 0x000fe80000000002 */
[----:B------:R2:W-:Y:S03]  /*7240*/  @P0 SYNCS.ARRIVE.TRANS64.RED.A1T0 RZ, [R0+URZ], RZ ;  /* 0x000000ff00ff09a7 */ /* 0x0005e600081004ff */
.L_x_112:
[----:B------:R-:W-:Y:S01]  /*7250*/  ISETP.NE.AND P2, PT, R76, RZ, PT ;  /* 0x000000ff4c00720c */ /* 0x000fe20003f45270 */
[----:B------:R-:W-:Y:S01]  /*7260*/  UIADD3 UR41, UPT, UPT, UR41, 0x2, URZ ;  /* 0x0000000229297890 */ /* 0x000fe2000fffe0ff */
[----:B------:R-:W-:Y:S01]  /*7270*/  ISETP.NE.AND P0, PT, R78, 0x2, PT ;  /* 0x000000024e00780c */ /* 0x000fe20003f05270 */
[----:B-1----:R-:W-:Y:S01]  /*7280*/  IMAD.IADD R14, R29, 0x1, R62 ;  /* 0x000000011d0e7824 */ /* 0x002fe200078e023e */
[----:B------:R-:W-:Y:S01]  /*7290*/  ISETP.NE.AND P1, PT, R31, 0x4, PT ;  /* 0x000000041f00780c */ /* 0x000fe20003f25270 */
[----:B------:R-:W-:Y:S01]  /*72a0*/  IMAD.IADD R15, R30, 0x1, R63 ;  /* 0x000000011e0f7824 */ /* 0x000fe200078e023f */
[----:B------:R-:W-:Y:S02]  /*72b0*/  SEL R2, RZ, 0x1, P0 ;  /* 0x00000001ff027807 */ /* 0x000fe40000000000 */
[----:B--2---:R-:W-:Y:S02]  /*72c0*/  SEL R0, RZ, 0x1, P1 ;  /* 0x00000001ff007807 */ /* 0x004fe40000800000 */
[----:B------:R-:W-:Y:S02]  /*72d0*/  LOP3.LUT R71, R71, R2, RZ, 0x3c, !PT ;  /* 0x0000000247477212 */ /* 0x000fe400078e3cff */
[----:B------:R-:W-:Y:S02]  /*72e0*/  LOP3.LUT R72, R72, R0, RZ, 0x3c, !PT ;  /* 0x0000000048487212 */ /* 0x000fe400078e3cff */
[----:B------:R-:W-:Y:S02]  /*72f0*/  @P2 R2UR UR60, R70 ;  /* 0x00000000463c22ca */ /* 0x000fe400000e0000 */
[----:B------:R-:W-:Y:S02]  /*7300*/  SEL R78, R78, RZ, P0 ;  /* 0x000000ff4e4e7207 */ /* 0x000fe40000000000 */
[----:B------:R-:W-:Y:S01]  /*7310*/  SEL R31, R31, RZ, P1 ;  /* 0x000000ff1f1f7207 */ /* 0x000fe20000800000 */
[----:B------:R-:W-:Y:S10]  /*7320*/  @P2 BRA `(.L_x_113) ;  /* 0xffffffe0002c2947 */ /* 0x000ff4000383ffff */
[----:B------:R-:W-:-:S09]  /*7330*/  UISETP.NE.AND UP0, UPT, UR43, URZ, UPT ;  /* 0x000000ff2b00728c */ /* 0x000fd2000bf05270 */
[----:B------:R-:W-:Y:S05]  /*7340*/  BRA.U !UP0, `(.L_x_114) ;  /* 0x0000000108487547 */ /* 0x000fea000b800000 */
[----:B------:R-:W1:Y:S02]  /*7350*/  LDCU.64 UR4, c[0x0][0x890] ;  /* 0x00011200ff0477ac */ /* 0x000e640008000a00 */
[----:B-1----:R-:W-:-:S04]  /*7360*/  UISETP.NE.U32.AND UP0, UPT, UR4, URZ, UPT ;  /* 0x000000ff0400728c */ /* 0x002fc8000bf05070 */
[----:B------:R-:W-:-:S09]  /*7370*/  UISETP.NE.AND.EX UP0, UPT, UR5, URZ, UPT, UP0 ;  /* 0x000000ff0500728c */ /* 0x000fd2000bf05300 */
[----:B------:R-:W-:Y:S05]  /*7380*/  BRA.U UP0, `(.L_x_115) ;  /* 0x00000001000c7547 */ /* 0x000fea000b800000 */
[----:B------:R-:W-:-:S13]  /*7390*/  FSETP.NEU.AND P0, PT, R35, RZ, PT ;  /* 0x000000ff2300720b */ /* 0x000fda0003f0d000 */
[----:B------:R-:W-:Y:S05]  /*73a0*/  @!P0 EXIT ;  /* 0x000000000000894d */ /* 0x000fea0003800000 */
[----:B------:R-:W-:Y:S05]  /*73b0*/  BRA `(.L_x_114) ;  /* 0x00000000002c7947 */ /* 0x000fea0003800000 */
.L_x_115:
[----:B------:R-:W-:Y:S01]  /*73c0*/  ISETP.NE.AND P0, PT, R77, RZ, PT ;  /* 0x000000ff4d00720c */ /* 0x000fe20003f05270 */
[----:B------:R-:W-:-:S12]  /*73d0*/  BSSY.RECONVERGENT B0, `(.L_x_114) ;  /* 0x0000009000007945 */ /* 0x000fd80003800200 */
[----:B------:R-:W-:Y:S05]  /*73e0*/  @P0 BRA `(.L_x_116) ;  /* 0x0000000000140947 */ /* 0x000fea0003800000 */
[----:B------:R-:W1:Y:S02]  /*73f0*/  LDCU.64 UR4, c[0x0][0x888] ;  /* 0x00011100ff0477ac */ /* 0x000e640008000a00 */
[----:B-1----:R-:W-:-:S04]  /*7400*/  ISETP.NE.U32.AND P0, PT, RZ, UR4, PT ;  /* 0x00000004ff007c0c */ /* 0x002fc8000bf05070 */
[----:B------:R-:W-:-:S13]  /*7410*/  ISETP.NE.AND.EX P0, PT, RZ, UR5, PT, P0 ;  /* 0x00000005ff007c0c */ /* 0x000fda000bf05300 */
[----:B------:R-:W-:Y:S05]  /*7420*/  @!P0 EXIT ;  /* 0x000000000000894d */ /* 0x000fea0003800000 */
[----:B------:R-:W-:Y:S05]  /*7430*/  BRA `(.L_x_117) ;  /* 0x0000000000087947 */ /* 0x000fea0003800000 */
.L_x_116:
[----:B------:R-:W-:-:S13]  /*7440*/  FSETP.NEU.AND P0, PT, R35, RZ, PT ;  /* 0x000000ff2300720b */ /* 0x000fda0003f0d000 */
[----:B------:R-:W-:Y:S05]  /*7450*/  @!P0 EXIT ;  /* 0x000000000000894d */ /* 0x000fea0003800000 */
.L_x_117:
[----:B------:R-:W-:Y:S05]  /*7460*/  BSYNC.RECONVERGENT B0 ;  /* 0x0000000000007941 */ /* 0x000fea0003800200 */
.L_x_114:
[----:B------:R-:W-:Y:S01]  /*7470*/  ULEA UR4, UR40, UR36, 0x3 ;  /* 0x0000002428047291 */ /* 0x000fe2000f8e18ff */
[----:B------:R-:W-:-:S04]  /*7480*/  DEPBAR.LE SB0, 0x0 ;  /* 0x000080000000791a */ /* 0x000fc80000000000 */
[----:B------:R-:W-:-:S04]  /*7490*/  UIADD3 UR4, UPT, UPT, UR4, 0x48, URZ ;  /* 0x0000004804047890 */ /* 0x000fc8000fffe0ff */
[----:B------:R-:W-:-:S09]  /*74a0*/  UPRMT UR4, UR53, 0x654, UR4 ;  /* 0x0000065435047896 */ /* 0x000fd20008000004 */
[----:B------:R-:W-:Y:S01]  /*74b0*/  SYNCS.ARRIVE.TRANS64.RED.A1T0 RZ, [UR4], RZ ;  /* 0x000000ffffff79a7 */ /* 0x000fe20008100404 */
[----:B------:R-:W-:Y:S05]  /*74c0*/  EXIT ;  /* 0x000000000000794d */ /* 0x000fea0003800000 */
.L_x_19:
[----:B--2---:R2:W1:Y:S02]  /*74d0*/  SYNCS.PHASECHK.TRANS64.TRYWAIT P0, [R2+URZ+0xe0], R3 ;  /* 0x0000e003020075a7 */ /* 0x00446400080011ff */
[----:B-1----:R-:W-:Y:S05]  /*74e0*/  @!P0 NANOSLEEP.SYNCS 0x989680 ;  /* 0x009896800000895d */ /* 0x002fea0003900000 */
[----:B------:R-:W1:Y:S02]  /*74f0*/  @!P0 SYNCS.PHASECHK.TRANS64 P0, [R2+URZ+0xe0], R3 ;  /* 0x0000e003020085a7 */ /* 0x000e6400080010ff */
[----:B-1----:R-:W-:Y:S05]  /*7500*/  @!P0 BRA `(.L_x_19) ;  /* 0xfffffffc00f08947 */ /* 0x002fea000383ffff */
[----:B------:R-:W-:Y:S05]  /*7510*/  BRA `(.L_x_118) ;  /* 0xffffffa000207947 */ /* 0x000fea000383ffff */
.L_x_22:
[----:B-1----:R-:W-:-:S07]  /*7520*/  MOV R2, UR57 ;  /* 0x0000003900027c02 */ /* 0x002fce0008000f00 */
.L_x_119:
[----:B-1----:R1:W2:Y:S02]  /*7530*/  SYNCS.PHASECHK.TRANS64.TRYWAIT P0, [R2+URZ+0x18], R4 ;  /* 0x00001804020075a7 */ /* 0x0022a400080011ff */
[----:B--2---:R-:W-:Y:S05]  /*7540*/  @!P0 NANOSLEEP.SYNCS 0x989680 ;  /* 0x009896800000895d */ /* 0x004fea0003900000 */
[----:B------:R-:W2:Y:S02]  /*7550*/  @!P0 SYNCS.PHASECHK.TRANS64 P0, [R2+URZ+0x18], R4 ;  /* 0x00001804020085a7 */ /* 0x000ea400080010ff */
[----:B--2---:R-:W-:Y:S05]  /*7560*/  @!P0 BRA `(.L_x_119) ;  /* 0xfffffffc00f08947 */ /* 0x004fea000383ffff */
[----:B------:R-:W-:Y:S05]  /*7570*/  BRA `(.L_x_21) ;  /* 0xffffffa000707947 */ /* 0x000fea000383ffff */
.L_x_30:
[----:B------:R-:W-:-:S07]  /*7580*/  MOV R2, UR57 ;  /* 0x0000003900027c02 */ /* 0x000fce0008000f00 */
.L_x_120:
[----:B-1----:R1:W2:Y:S02]  /*7590*/  SYNCS.PHASECHK.TRANS64.TRYWAIT P0, [R2+URZ+0x18], R4 ;  /* 0x00001804020075a7 */ /* 0x0022a400080011ff */
[----:B--2---:R-:W-:Y:S05]  /*75a0*/  @!P0 NANOSLEEP.SYNCS 0x989680 ;  /* 0x009896800000895d */ /* 0x004fea0003900000 */
[----:B------:R-:W2:Y:S02]  /*75b0*/  @!P0 SYNCS.PHASECHK.TRANS64 P0, [R2+URZ+0x18], R4 ;  /* 0x00001804020085a7 */ /* 0x000ea400080010ff */
[----:B--2---:R-:W-:Y:S05]  /*75c0*/  @!P0 BRA `(.L_x_120) ;  /* 0xfffffffc00f08947 */ /* 0x004fea000383ffff */
[----:B------:R-:W-:Y:S05]  /*75d0*/  BRA `(.L_x_29) ;  /* 0xffffffa400ac7947 */ /* 0x000fea000383ffff */
.L_x_36:
[----:B-1----:R1:W2:Y:S02]  /*75e0*/  SYNCS.PHASECHK.TRANS64.TRYWAIT P0, [R2+URZ+0x70], R3 ;  /* 0x00007003020075a7 */ /* 0x0022a400080011ff */
[----:B--2---:R-:W-:Y:S05]  /*75f0*/  @!P0 NANOSLEEP.SYNCS 0x989680 ;  /* 0x009896800000895d */ /* 0x004fea0003900000 */
[----:B------:R-:W2:Y:S02]  /*7600*/  @!P0 SYNCS.PHASECHK.TRANS64 P0, [R2+URZ+0x70], R3 ;  /* 0x00007003020085a7 */ /* 0x000ea400080010ff */
[----:B--2---:R-:W-:Y:S05]  /*7610*/  @!P0 BRA `(.L_x_36) ;  /* 0xfffffffc00f08947 */ /* 0x004fea000383ffff */
[----:B------:R-:W-:Y:S05]  /*7620*/  BRA `(.L_x_121) ;  /* 0xffffffa800c87947 */ /* 0x000fea000383ffff */
.L_x_40:
[----:B----4-:R-:W-:-:S07]  /*7630*/  MOV R0, UR4 ;  /* 0x0000000400007c02 */ /* 0x010fce0008000f00 */
.L_x_122:
[----:B-1----:R1:W2:Y:S02]  /*7640*/  SYNCS.PHASECHK.TRANS64.TRYWAIT P0, [R0+URZ], R2 ;  /* 0x00000002000075a7 */ /* 0x0022a400080011ff */
[----:B--2---:R-:W-:Y:S05]  /*7650*/  @!P0 NANOSLEEP.SYNCS 0x989680 ;  /* 0x009896800000895d */ /* 0x004fea0003900000 */
[----:B------:R-:W2:Y:S02]  /*7660*/  @!P0 SYNCS.PHASECHK.TRANS64 P0, [R0+URZ], R2 ;  /* 0x00000002000085a7 */ /* 0x000ea400080010ff */
[----:B--2---:R-:W-:Y:S05]  /*7670*/  @!P0 BRA `(.L_x_122) ;  /* 0xfffffffc00f08947 */ /* 0x004fea000383ffff */
[----:B------:R-:W-:Y:S05]  /*7680*/  BRA `(.L_x_123) ;  /* 0xffffffb000387947 */ /* 0x000fea000383ffff */
.L_x_41:
[----:B----4-:R-:W-:-:S07]  /*7690*/  MOV R0, UR5 ;  /* 0x0000000500007c02 */ /* 0x010fce0008000f00 */
.L_x_124:
[----:B-1----:R1:W2:Y:S02]  /*76a0*/  SYNCS.PHASECHK.TRANS64.TRYWAIT P0, [R0+URZ], R2 ;  /* 0x00000002000075a7 */ /* 0x0022a400080011ff */
[----:B--2---:R-:W-:Y:S05]  /*76b0*/  @!P0 NANOSLEEP.SYNCS 0x989680 ;  /* 0x009896800000895d */ /* 0x004fea0003900000 */
[----:B------:R-:W2:Y:S02]  /*76c0*/  @!P0 SYNCS.PHASECHK.TRANS64 P0, [R0+URZ], R2 ;  /* 0x00000002000085a7 */ /* 0x000ea400080010ff */
[----:B--2---:R-:W-:Y:S05]  /*76d0*/  @!P0 BRA `(.L_x_124) ;  /* 0xfffffffc00f08947 */ /* 0x004fea000383ffff */
[----:B------:R-:W-:Y:S05]  /*76e0*/  BRA `(.L_x_125) ;  /* 0xffffffb000447947 */ /* 0x000fea000383ffff */
.L_x_44:
[----:B-1----:R1:W2:Y:S02]  /*76f0*/  SYNCS.PHASECHK.TRANS64.TRYWAIT P0, [R0+URZ+0xd0], R4 ;  /* 0x0000d004000075a7 */ /* 0x0022a400080011ff */
[----:B--2---:R-:W-:Y:S05]  /*7700*/  @!P0 NANOSLEEP.SYNCS 0x989680 ;  /* 0x009896800000895d */ /* 0x004fea0003900000 */
[----:B------:R-:W2:Y:S02]  /*7710*/  @!P0 SYNCS.PHASECHK.TRANS64 P0, [R0+URZ+0xd0], R4 ;  /* 0x0000d004000085a7 */ /* 0x000ea400080010ff */
[----:B--2---:R-:W-:Y:S05]  /*7720*/  @!P0 BRA `(.L_x_44) ;  /* 0xfffffffc00f08947 */ /* 0x004fea000383ffff */
[----:B------:R-:W-:Y:S05]  /*7730*/  BRA `(.L_x_126) ;  /* 0xffffffb000a07947 */ /* 0x000fea000383ffff */
.L_x_45:
[----:B------:R-:W-:-:S07]  /*7740*/  MOV R0, UR4 ;  /* 0x0000000400007c02 */ /* 0x000fce0008000f00 */
.L_x_127:
[----:B-1----:R1:W2:Y:S02]  /*7750*/  SYNCS.PHASECHK.TRANS64.TRYWAIT P0, [R0+URZ+0x80], R5 ;  /* 0x00008005000075a7 */ /* 0x0022a400080011ff */
[----:B--2---:R-:W-:Y:S05]  /*7760*/  @!P0 NANOSLEEP.SYNCS 0x989680 ;  /* 0x009896800000895d */ /* 0x004fea0003900000 */
[----:B------:R-:W2:Y:S02]  /*7770*/  @!P0 SYNCS.PHASECHK.TRANS64 P0, [R0+URZ+0x80], R5 ;  /* 0x00008005000085a7 */ /* 0x000ea400080010ff */
[----:B--2---:R-:W-:Y:S05]  /*7780*/  @!P0 BRA `(.L_x_127) ;  /* 0xfffffffc00f08947 */ /* 0x004fea000383ffff */
[----:B------:R-:W-:Y:S05]  /*7790*/  BRA `(.L_x_128) ;  /* 0xffffffb000b07947 */ /* 0x000fea000383ffff */
.L_x_46:
[----:B-1----:R1:W2:Y:S02]  /*77a0*/  SYNCS.PHASECHK.TRANS64.TRYWAIT P1, [R0+URZ+0x70], R4 ;  /* 0x00007004000075a7 */ /* 0x0022a400080211ff */
[----:B--2---:R-:W-:Y:S05]  /*77b0*/  @!P1 NANOSLEEP.SYNCS 0x989680 ;  /* 0x009896800000995d */ /* 0x004fea0003900000 */
[----:B------:R-:W2:Y:S02]  /*77c0*/  @!P1 SYNCS.PHASECHK.TRANS64 P1, [R0+URZ+0x70], R4 ;  /* 0x00007004000095a7 */ /* 0x000ea400080210ff */
[----:B--2---:R-:W-:Y:S05]  /*77d0*/  @!P1 BRA `(.L_x_46) ;  /* 0xfffffffc00f09947 */ /* 0x004fea000383ffff */
[----:B------:R-:W-:Y:S05]  /*77e0*/  BRA `(.L_x_129) ;  /* 0xffffffb000e07947 */ /* 0x000fea000383ffff */
.L_x_49:
[----:B------:R-:W-:-:S07]  /*77f0*/  MOV R0, UR4 ;  /* 0x0000000400007c02 */ /* 0x000fce0008000f00 */
.L_x_130:
[----:B-1----:R1:W2:Y:S02]  /*7800*/  SYNCS.PHASECHK.TRANS64.TRYWAIT P0, [R0+URZ+0x80], R2 ;  /* 0x00008002000075a7 */ /* 0x0022a400080011ff */
[----:B--2---:R-:W-:Y:S05]  /*7810*/  @!P0 NANOSLEEP.SYNCS 0x989680 ;  /* 0x009896800000895d */ /* 0x004fea0003900000 */
[----:B------:R-:W2:Y:S02]  /*7820*/  @!P0 SYNCS.PHASECHK.TRANS64 P0, [R0+URZ+0x80], R2 ;  /* 0x00008002000085a7 */ /* 0x000ea400080010ff */
[----:B--2---:R-:W-:Y:S05]  /*7830*/  @!P0 BRA `(.L_x_130) ;  /* 0xfffffffc00f08947 */ /* 0x004fea000383ffff */
[----:B------:R-:W-:Y:S05]  /*7840*/  BRA `(.L_x_48) ;  /* 0xffffffb400347947 */ /* 0x000fea000383ffff */
.L_x_56:
[----:B-1----:R1:W2:Y:S02]  /*7850*/  SYNCS.PHASECHK.TRANS64.TRYWAIT P1, [R0+URZ+0x70], R2 ;  /* 0x00007002000075a7 */ /* 0x0022a400080211ff */
[----:B--2---:R-:W-:Y:S05]  /*7860*/  @!P1 NANOSLEEP.SYNCS 0x989680 ;  /* 0x009896800000995d */ /* 0x004fea0003900000 */
[----:B------:R-:W2:Y:S02]  /*7870*/  @!P1 SYNCS.PHASECHK.TRANS64 P1, [R0+URZ+0x70], R2 ;  /* 0x00007002000095a7 */ /* 0x000ea400080210ff */
[----:B--2---:R-:W-:Y:S05]  /*7880*/  @!P1 BRA `(.L_x_56) ;  /* 0xfffffffc00f09947 */ /* 0x004fea000383ffff */
[----:B------:R-:W-:Y:S05]  /*7890*/  BRA `(.L_x_131) ;  /* 0xffffffb800987947 */ /* 0x000fea000383ffff */
.L_x_57:
[----:B------:R-:W-:-:S07]  /*78a0*/  MOV R2, UR75 ;  /* 0x0000004b00027c02 */ /* 0x000fce0008000f00 */
.L_x_132:
[----:B-1----:R1:W2:Y:S02]  /*78b0*/  SYNCS.PHASECHK.TRANS64.TRYWAIT P0, [R2+URZ+0xb0], R0 ;  /* 0x0000b000020075a7 */ /* 0x0022a400080011ff */
[----:B--2---:R-:W-:Y:S05]  /*78c0*/  @!P0 NANOSLEEP.SYNCS 0x989680 ;  /* 0x009896800000895d */ /* 0x004fea0003900000 */
[----:B------:R-:W2:Y:S02]  /*78d0*/  @!P0 SYNCS.PHASECHK.TRANS64 P0, [R2+URZ+0xb0], R0 ;  /* 0x0000b000020085a7 */ /* 0x000ea400080010ff */
[----:B--2---:R-:W-:Y:S05]  /*78e0*/  @!P0 BRA `(.L_x_132) ;  /* 0xfffffffc00f08947 */ /* 0x004fea000383ffff */
[----:B------:R-:W-:Y:S05]  /*78f0*/  BRA `(.L_x_133) ;  /* 0xffffffb800ec7947 */ /* 0x000fea000383ffff */
.L_x_60:
[----:B------:R-:W-:Y:S07]  /*7900*/  MOV R0, UR5 ;  /* 0x0000000500007c02 */ /* 0x000fee0008000f00 */
.L_x_134:
[----:B-1----:R1:W2:Y:S02]  /*7910*/  SYNCS.PHASECHK.TRANS64.TRYWAIT P0, [R0+URZ], R2 ;  /* 0x00000002000075a7 */ /* 0x0022a400080011ff */
[----:B--2---:R-:W-:Y:S05]  /*7920*/  @!P0 NANOSLEEP.SYNCS 0x989680 ;  /* 0x009896800000895d */ /* 0x004fea0003900000 */
[----:B------:R-:W2:Y:S02]  /*7930*/  @!P0 SYNCS.PHASECHK.TRANS64 P0, [R0+URZ], R2 ;  /* 0x00000002000085a7 */ /* 0x000ea400080010ff */
[----:B--2---:R-:W-:Y:S05]  /*7940*/  @!P0 BRA `(.L_x_134) ;  /* 0xfffffffc00f08947 */ /* 0x004fea000383ffff */
[----:B------:R-:W-:Y:S05]  /*7950*/  BRA `(.L_x_59) ;  /* 0xffffffbc00087947 */ /* 0x000fea000383ffff */
.L_x_63:
[----:B------:R-:W-:-:S07]  /*7960*/  MOV R0, UR4 ;  /* 0x0000000400007c02 */ /* 0x000fce0008000f00 */
.L_x_135:
[----:B--2---:R2:W3:Y:S02]  /*7970*/  SYNCS.PHASECHK.TRANS64.TRYWAIT P0, [R0+URZ], R2 ;  /* 0x00000002000075a7 */ /* 0x0044e400080011ff */
[----:B---3--:R-:W-:Y:S05]  /*7980*/  @!P0 NANOSLEEP.SYNCS 0x989680 ;  /* 0x009896800000895d */ /* 0x008fea0003900000 */
[----:B------:R-:W3:Y:S02]  /*7990*/  @!P0 SYNCS.PHASECHK.TRANS64 P0, [R0+URZ], R2 ;  /* 0x00000002000085a7 */ /* 0x000ee400080010ff */
[----:B---3--:R-:W-:Y:S05]  /*79a0*/  @!P0 BRA `(.L_x_135) ;  /* 0xfffffffc00f08947 */ /* 0x008fea000383ffff */
[----:B------:R-:W-:Y:S05]  /*79b0*/  BRA `(.L_x_136) ;  /* 0xffffffc400107947 */ /* 0x000fea000383ffff */
.L_x_64:
[----:B------:R-:W-:-:S07]  /*79c0*/  MOV R0, UR5 ;  /* 0x0000000500007c02 */ /* 0x000fce0008000f00 */
.L_x_137:
[----:B-1----:R1:W2:Y:S02]  /*79d0*/  SYNCS.PHASECHK.TRANS64.TRYWAIT P0, [R0+URZ], R3 ;  /* 0x00000003000075a7 */ /* 0x0022a400080011ff */
[----:B--2---:R-:W-:Y:S05]  /*79e0*/  @!P0 NANOSLEEP.SYNCS 0x989680 ;  /* 0x009896800000895d */ /* 0x004fea0003900000 */
[----:B------:R-:W2:Y:S02]  /*79f0*/  @!P0 SYNCS.PHASECHK.TRANS64 P0, [R0+URZ], R3 ;  /* 0x00000003000085a7 */ /* 0x000ea400080010ff */
[----:B--2---:R-:W-:Y:S05]  /*7a00*/  @!P0 BRA `(.L_x_137) ;  /* 0xfffffffc00f08947 */ /* 0x004fea000383ffff */
[----:B------:R-:W-:Y:S05]  /*7a10*/  BRA `(.L_x_138) ;  /* 0xffffffc4001c7947 */ /* 0x000fea000383ffff */
.L_x_65:
[----:B------:R-:W-:-:S07]  /*7a20*/  MOV R0, UR5 ;  /* 0x0000000500007c02 */ /* 0x000fce0008000f00 */
.L_x_139:
[----:B-1----:R1:W2:Y:S02]  /*7a30*/  SYNCS.PHASECHK.TRANS64.TRYWAIT P0, [R0+URZ], R3 ;  /* 0x00000003000075a7 */ /* 0x0022a400080011ff */
[----:B--2---:R-:W-:Y:S05]  /*7a40*/  @!P0 NANOSLEEP.SYNCS 0x989680 ;  /* 0x009896800000895d */ /* 0x004fea0003900000 */
[----:B------:R-:W2:Y:S02]  /*7a50*/  @!P0 SYNCS.PHASECHK.TRANS64 P0, [R0+URZ], R3 ;  /* 0x00000003000085a7 */ /* 0x000ea400080010ff */
[----:B--2---:R-:W-:Y:S05]  /*7a60*/  @!P0 BRA `(.L_x_139) ;  /* 0xfffffffc00f08947 */ /* 0x004fea000383ffff */
[----:B------:R-:W-:Y:S05]  /*7a70*/  BRA `(.L_x_140) ;  /* 0xffffffc400287947 */ /* 0x000fea000383ffff */
.L_x_66:
[----:B-1----:R-:W-:-:S07]  /*7a80*/  MOV R0, UR4 ;  /* 0x0000000400007c02 */ /* 0x002fce0008000f00 */
.L_x_141:
[----:B-1----:R1:W2:Y:S02]  /*7a90*/  SYNCS.PHASECHK.TRANS64.TRYWAIT P0, [R0+URZ], R2 ;  /* 0x00000002000075a7 */ /* 0x0022a400080011ff */
[----:B--2---:R-:W-:Y:S05]  /*7aa0*/  @!P0 NANOSLEEP.SYNCS 0x989680 ;  /* 0x009896800000895d */ /* 0x004fea0003900000 */
[----:B------:R-:W2:Y:S02]  /*7ab0*/  @!P0 SYNCS.PHASECHK.TRANS64 P0, [R0+URZ], R2 ;  /* 0x00000002000085a7 */ /* 0x000ea400080010ff */
[----:B--2---:R-:W-:Y:S05]  /*7ac0*/  @!P0 BRA `(.L_x_141) ;  /* 0xfffffffc00f08947 */ /* 0x004fea000383ffff */
[----:B------:R-:W-:Y:S05]  /*7ad0*/  BRA `(.L_x_142) ;  /* 0xffffffc400347947 */ /* 0x000fea000383ffff */
.L_x_71:
[----:B--2---:R2:W3:Y:S02]  /*7ae0*/  SYNCS.PHASECHK.TRANS64.TRYWAIT P0, [R0+URZ+0x70], R2 ;  /* 0x00007002000075a7 */ /* 0x0044e400080011ff */
[----:B---3--:R-:W-:Y:S05]  /*7af0*/  @!P0 NANOSLEEP.SYNCS 0x989680 ;  /* 0x009896800000895d */ /* 0x008fea0003900000 */
[----:B------:R-:W3:Y:S02]  /*7b00*/  @!P0 SYNCS.PHASECHK.TRANS64 P0, [R0+URZ+0x70], R2 ;  /* 0x00007002000085a7 */ /* 0x000ee400080010ff */
[----:B---3--:R-:W-:Y:S05]  /*7b10*/  @!P0 BRA `(.L_x_71) ;  /* 0xfffffffc00f08947 */ /* 0x008fea000383ffff */
[----:B------:R-:W-:Y:S05]  /*7b20*/  BRA `(.L_x_143) ;  /* 0xffffffc800307947 */ /* 0x000fea000383ffff */
.L_x_74:
[----:B------:R-:W-:Y:S07]  /*7b30*/  MOV R0, UR13 ;  /* 0x0000000d00007c02 */ /* 0x000fee0008000f00 */
.L_x_144:
[----:B--2---:R2:W3:Y:S02]  /*7b40*/  SYNCS.PHASECHK.TRANS64.TRYWAIT P0, [R0+URZ+0x68], R2 ;  /* 0x00006802000075a7 */ /* 0x0044e400080011ff */
[----:B---3--:R-:W-:Y:S05]  /*7b50*/  @!P0 NANOSLEEP.SYNCS 0x989680 ;  /* 0x009896800000895d */ /* 0x008fea0003900000 */
[----:B------:R-:W3:Y:S02]  /*7b60*/  @!P0 SYNCS.PHASECHK.TRANS64 P0, [R0+URZ+0x68], R2 ;  /* 0x00006802000085a7 */ /* 0x000ee400080010ff */
[----:B---3--:R-:W-:Y:S05]  /*7b70*/  @!P0 BRA `(.L_x_144) ;  /* 0xfffffffc00f08947 */ /* 0x008fea000383ffff */
[----:B------:R-:W-:Y:S05]  /*7b80*/  BRA `(.L_x_73) ;  /* 0xffffffcc00107947 */ /* 0x000fea000383ffff */
.L_x_77:
[----:B------:R-:W-:Y:S07]  /*7b90*/  MOV R0, UR4 ;  /* 0x0000000400007c02 */ /* 0x000fee0008000f00 */
.L_x_145:
[----:B-1----:R1:W2:Y:S02]  /*7ba0*/  SYNCS.PHASECHK.TRANS64.TRYWAIT P0, [R0+URZ+0x48], R9 ;  /* 0x00004809000075a7 */ /* 0x0022a400080011ff */
[----:B--2---:R-:W-:Y:S05]  /*7bb0*/  @!P0 NANOSLEEP.SYNCS 0x989680 ;  /* 0x009896800000895d */ /* 0x004fea0003900000 */
[----:B------:R-:W2:Y:S02]  /*7bc0*/  @!P0 SYNCS.PHASECHK.TRANS64 P0, [R0+URZ+0x48], R9 ;  /* 0x00004809000085a7 */ /* 0x000ea400080010ff */
[----:B--2---:R-:W-:Y:S05]  /*7bd0*/  @!P0 BRA `(.L_x_145) ;  /* 0xfffffffc00f08947 */ /* 0x004fea000383ffff */
[----:B------:R-:W-:Y:S05]  /*7be0*/  BRA `(.L_x_146) ;  /* 0xffffffcc00887947 */ /* 0x000fea000383ffff */
.L_x_78:
[----:B------:R-:W-:Y:S07]  /*7bf0*/  MOV R0, UR6 ;  /* 0x0000000600007c02 */ /* 0x000fee0008000f00 */
.L_x_147:
[----:B-1----:R1:W2:Y:S02]  /*7c00*/  SYNCS.PHASECHK.TRANS64.TRYWAIT P0, [R0+URZ+0x48], R14 ;  /* 0x0000480e000075a7 */ /* 0x0022a400080011ff */
[----:B--2---:R-:W-:Y:S05]  /*7c10*/  @!P0 NANOSLEEP.SYNCS 0x989680 ;  /* 0x009896800000895d */ /* 0x004fea0003900000 */
[----:B------:R-:W2:Y:S02]  /*7c20*/  @!P0 SYNCS.PHASECHK.TRANS64 P0, [R0+URZ+0x48], R14 ;  /* 0x0000480e000085a7 */ /* 0x000ea400080010ff */
[----:B--2---:R-:W-:Y:S05]  /*7c30*/  @!P0 BRA `(.L_x_147) ;  /* 0xfffffffc00f08947 */ /* 0x004fea000383ffff */
[----:B------:R-:W-:Y:S05]  /*7c40*/  BRA `(.L_x_148) ;  /* 0xffffffd000287947 */ /* 0x000fea000383ffff */
.L_x_80:
[----:B------:R-:W-:-:S07]  /*7c50*/  MOV R0, UR4 ;  /* 0x0000000400007c02 */ /* 0x000fce0008000f00 */
.L_x_149:
[----:B-1----:R1:W3:Y:S02]  /*7c60*/  SYNCS.PHASECHK.TRANS64.TRYWAIT P0, [R0+URZ], R2 ;  /* 0x00000002000075a7 */ /* 0x0022e400080011ff */
[----:B---3--:R-:W-:Y:S05]  /*7c70*/  @!P0 NANOSLEEP.SYNCS 0x989680 ;  /* 0x009896800000895d */ /* 0x008fea0003900000 */
[----:B------:R-:W3:Y:S02]  /*7c80*/  @!P0 SYNCS.PHASECHK.TRANS64 P0, [R0+URZ], R2 ;  /* 0x00000002000085a7 */ /* 0x000ee400080010ff */
[----:B---3--:R-:W-:Y:S05]  /*7c90*/  @!P0 BRA `(.L_x_149) ;  /* 0xfffffffc00f08947 */ /* 0x008fea000383ffff */
[----:B------:R-:W-:Y:S05]  /*7ca0*/  BRA `(.L_x_150) ;  /* 0xffffffd000b47947 */ /* 0x000fea000383ffff */
.L_x_81:
[----:B------:R-:W-:-:S07]  /*7cb0*/  MOV R0, UR5 ;  /* 0x0000000500007c02 */ /* 0x000fce0008000f00 */
.L_x_151:
[----:B-1----:R1:W3:Y:S02]  /*7cc0*/  SYNCS.PHASECHK.TRANS64.TRYWAIT P0, [R0+URZ], R2 ;  /* 0x00000002000075a7 */ /* 0x0022e400080011ff */
[----:B---3--:R-:W-:Y:S05]  /*7cd0*/  @!P0 NANOSLEEP.SYNCS 0x989680 ;  /* 0x009896800000895d */ /* 0x008fea0003900000 */
[----:B------:R-:W3:Y:S02]  /*7ce0*/  @!P0 SYNCS.PHASECHK.TRANS64 P0, [R0+URZ], R2 ;  /* 0x00000002000085a7 */ /* 0x000ee400080010ff */
[----:B---3--:R-:W-:Y:S05]  /*7cf0*/  @!P0 BRA `(.L_x_151) ;  /* 0xfffffffc00f08947 */ /* 0x008fea000383ffff */
[----:B------:R-:W-:Y:S05]  /*7d00*/  BRA `(.L_x_152) ;  /* 0xffffffd000c07947 */ /* 0x000fea000383ffff */
.L_x_83:
[----:B--2---:R2:W4:Y:S02]  /*7d10*/  SYNCS.PHASECHK.TRANS64.TRYWAIT P0, [R0+URZ+0x70], R2 ;  /* 0x00007002000075a7 */ /* 0x00452400080011ff */
[----:B----4-:R-:W-:Y:S05]  /*7d20*/  @!P0 NANOSLEEP.SYNCS 0x989680 ;  /* 0x009896800000895d */ /* 0x010fea0003900000 */
[----:B------:R-:W4:Y:S02]  /*7d30*/  @!P0 SYNCS.PHASECHK.TRANS64 P0, [R0+URZ+0x70], R2 ;  /* 0x00007002000085a7 */ /* 0x000f2400080010ff */
[----:B----4-:R-:W-:Y:S05]  /*7d40*/  @!P0 BRA `(.L_x_83) ;  /* 0xfffffffc00f08947 */ /* 0x010fea000383ffff */
[----:B------:R-:W-:Y:S05]  /*7d50*/  BRA `(.L_x_153) ;  /* 0xffffffd400b47947 */ /* 0x000fea000383ffff */
.L_x_93:
[----:B-1----:R1:W3:Y:S02]  /*7d60*/  SYNCS.PHASECHK.TRANS64.TRYWAIT P1, [R2+URZ+0x30], R0 ;  /* 0x00003000020075a7 */ /* 0x0022e400080211ff */
[----:B---3--:R-:W-:Y:S05]  /*7d70*/  @!P1 NANOSLEEP.SYNCS 0x989680 ;  /* 0x009896800000995d */ /* 0x008fea0003900000 */
[----:B------:R-:W3:Y:S02]  /*7d80*/  @!P1 SYNCS.PHASECHK.TRANS64 P1, [R2+URZ+0x30], R0 ;  /* 0x00003000020095a7 */ /* 0x000ee400080210ff */
[----:B---3--:R-:W-:Y:S05]  /*7d90*/  @!P1 BRA `(.L_x_93) ;  /* 0xfffffffc00f09947 */ /* 0x008fea000383ffff */
[----:B------:R-:W-:Y:S05]  /*7da0*/  BRA `(.L_x_92) ;  /* 0xffffffe000c47947 */ /* 0x000fea000383ffff */
.L_x_95:
[----:B--2---:R2:W3:Y:S02]  /*7db0*/  SYNCS.PHASECHK.TRANS64.TRYWAIT P0, [R82+URZ+0x90], R3 ;  /* 0x00009003520075a7 */ /* 0x0044e400080011ff */
[----:B---3--:R-:W-:Y:S05]  /*7dc0*/  @!P0 NANOSLEEP.SYNCS 0x989680 ;  /* 0x009896800000895d */ /* 0x008fea0003900000 */
[----:B------:R-:W3:Y:S02]  /*7dd0*/  @!P0 SYNCS.PHASECHK.TRANS64 P0, [R82+URZ+0x90], R3 ;  /* 0x00009003520085a7 */ /* 0x000ee400080010ff */
[----:B---3--:R-:W-:Y:S05]  /*7de0*/  @!P0 BRA `(.L_x_95) ;  /* 0xfffffffc00f08947 */ /* 0x008fea000383ffff */
[----:B------:R-:W-:Y:S05]  /*7df0*/  BRA `(.L_x_94) ;  /* 0xffffffe4003c7947 */ /* 0x000fea000383ffff */
.L_x_106:
[----:B-1----:R1:W2:Y:S02]  /*7e00*/  SYNCS.PHASECHK.TRANS64.TRYWAIT P0, [R2+URZ+0x30], R83 ;  /* 0x00003053020075a7 */ /* 0x0022a400080011ff */
[----:B--2---:R-:W-:Y:S05]  /*7e10*/  @!P0 NANOSLEEP.SYNCS 0x989680 ;  /* 0x009896800000895d */ /* 0x004fea0003900000 */
[----:B------:R-:W2:Y:S02]  /*7e20*/  @!P0 SYNCS.PHASECHK.TRANS64 P0, [R2+URZ+0x30], R83 ;  /* 0x00003053020085a7 */ /* 0x000ea400080010ff */
[----:B--2---:R-:W-:Y:S05]  /*7e30*/  @!P0 BRA `(.L_x_106) ;  /* 0xfffffffc00f08947 */ /* 0x004fea000383ffff */
[----:B------:R-:W-:Y:S05]  /*7e40*/  BRA `(.L_x_105) ;  /* 0xffffffec00047947 */ /* 0x000fea000383ffff */
        .weak           $__internal_0_$__cuda_sm10x_tcgen05_guardrail_trap_col_being_dealloced_not_returned_by_alloc
        .type           $__internal_0_$__cuda_sm10x_tcgen05_guardrail_trap_col_being_dealloced_not_returned_by_alloc,@function
        .size           $__internal_0_$__cuda_sm10x_tcgen05_guardrail_trap_col_being_dealloced_not_returned_by_alloc,($__internal_1_$__cuda_sm10x_tcgen05_guardrail_trap_phase_invalid_during_alloc - $__internal_0_$__cuda_sm10x_tcgen05_guardrail_trap_col_being_dealloced_not_returned_by_alloc)
$__internal_0_$__cuda_sm10x_tcgen05_guardrail_trap_col_being_dealloced_not_returned_by_alloc:
[----:B------:R-:W-:Y:S05]  /*7e50*/  BPT.TRAP 0x1 ;  /* 0x000000040000795c */ /* 0x000fea0000300000 */
[----:B------:R-:W-:-:S04]  /*7e60*/  HFMA2 R3, -RZ, RZ, 0, 0 ;  /* 0x00000000ff037431 */ /* 0x000fc800000001ff */
[----:B------:R-:W-:Y:S05]  /*7e70*/  RET.REL.NODEC R2 `(_ZN7cutlass13device_kernelINS_4gemm6kernel13GemmUniversalIN4cute5tupleIJiiiiEEENS1_10collective13CollectiveMmaINS1_35MainloopSm100TmaUmmaWarpSpecializedILi3ELi2ELi4ENS5_IJNS4_1CILi1EEESB_SB_EEEEENS5_IJNSA_ILi64EEESE_NSA_ILi128EEEEEEfNS5_IJlSB_lEEEfSH_NS4_8TiledMMAINS4_8MMA_AtomIJNS4_17SM100_MMA_TF32_SSINS_10tfloat32_tESL_fLi64ELi64ELNS4_4UMMA5MajorE0ELSN_0ELNSM_7ScaleInE0ELSO_0EEEEEENS4_6LayoutISC_NS5_IJNSA_ILi0EEESS_SS_EEEEENS5_IJNS4_10UnderscoreESV_SV_EEEEENS4_13SM90_TMA_LOADENS4_14ComposedLayoutINS4_7SwizzleILi3ELi4ELi3EEENS4_18smem_ptr_flag_bitsILi32EEENSR_INS5_IJNSA_ILi8EEENSA_ILi32EEEEEENS5_IJS15_SB_EEEEEEEvNS4_8identityESY_S19_vS1A_EENS_8epilogue10collective18CollectiveEpilogueINS1C_23Sm100TmaWarpSpecializedILi3ELi2ELi16ELb1ELb0EEEJSG_NS5_IJNSR_ISE_SB_EENSR_IS15_SB_EEEEEfSH_fSH_NS1C_6fusion15FusionCallbacksIS1G_NS1K_17LinearCombinationIffffLNS_15FloatRoundStyleE2EEESG_S1J_JEEENS4_5SM1004TMEM4LOAD26SM100_TMEM_LOAD_16dp128b8xESY_S19_NS4_17SM75_U32x4_LDSM_NENS4_14SM90_TMA_STOREES19_NS4_17SM90_U32x4_STSM_NENS4_39AutoVectorizingCopyWithAssumedAlignmentILi128EEEEEEvvEEEEvNT_6ParamsE) ;  /* 0xffffff8002607950 */ /* 0x000fea0003c3ffff */
        .weak           $__internal_1_$__cuda_sm10x_tcgen05_guardrail_trap_phase_invalid_during_alloc
        .type           $__internal_1_$__cuda_sm10x_tcgen05_guardrail_trap_phase_invalid_during_alloc,@function
        .size           $__internal_1_$__cuda_sm10x_tcgen05_guardrail_trap_phase_invalid_during_alloc,($__internal_2_$__cuda_sm10x_tcgen05_guardrail_trap_unallocated_columns_being_dealloced - $__internal_1_$__cuda_sm10x_tcgen05_guardrail_trap_phase_invalid_during_alloc)
$__internal_1_$__cuda_sm10x_tcgen05_guardrail_trap_phase_invalid_during_alloc:
[----:B------:R-:W-:Y:S05]  /*7e80*/  BPT.TRAP 0x1 ;  /* 0x000000040000795c */ /* 0x000fea0000300000 */
[----:B------:R-:W-:-:S04]  /*7e90*/  MOV R3, 0x0 ;  /* 0x0000000000037802 */ /* 0x000fc80000000f00 */
[----:B------:R-:W-:Y:S05]  /*7ea0*/  RET.REL.NODEC R2 `(_ZN7cutlass13device_kernelINS_4gemm6kernel13GemmUniversalIN4cute5tupleIJiiiiEEENS1_10collective13CollectiveMmaINS1_35MainloopSm100TmaUmmaWarpSpecializedILi3ELi2ELi4ENS5_IJNS4_1CILi1EEESB_SB_EEEEENS5_IJNSA_ILi64EEESE_NSA_ILi128EEEEEEfNS5_IJlSB_lEEEfSH_NS4_8TiledMMAINS4_8MMA_AtomIJNS4_17SM100_MMA_TF32_SSINS_10tfloat32_tESL_fLi64ELi64ELNS4_4UMMA5MajorE0ELSN_0ELNSM_7ScaleInE0ELSO_0EEEEEENS4_6LayoutISC_NS5_IJNSA_ILi0EEESS_SS_EEEEENS5_IJNS4_10UnderscoreESV_SV_EEEEENS4_13SM90_TMA_LOADENS4_14ComposedLayoutINS4_7SwizzleILi3ELi4ELi3EEENS4_18smem_ptr_flag_bitsILi32EEENSR_INS5_IJNSA_ILi8EEENSA_ILi32EEEEEENS5_IJS15_SB_EEEEEEEvNS4_8identityESY_S19_vS1A_EENS_8epilogue10collective18CollectiveEpilogueINS1C_23Sm100TmaWarpSpecializedILi3ELi2ELi16ELb1ELb0EEEJSG_NS5_IJNSR_ISE_SB_EENSR_IS15_SB_EEEEEfSH_fSH_NS1C_6fusion15FusionCallbacksIS1G_NS1K_17LinearCombinationIffffLNS_15FloatRoundStyleE2EEESG_S1J_JEEENS4_5SM1004TMEM4LOAD26SM100_TMEM_LOAD_16dp128b8xESY_S19_NS4_17SM75_U32x4_LDSM_NENS4_14SM90_TMA_STOREES19_NS4_17SM90_U32x4_STSM_NENS4_39AutoVectorizingCopyWithAssumedAlignmentILi128EEEEEEvvEEEEvNT_6ParamsE) ;  /* 0xffffff8002547950 */ /* 0x000fea0003c3ffff */
        .weak           $__internal_2_$__cuda_sm10x_tcgen05_guardrail_trap_unallocated_columns_being_dealloced
        .type           $__internal_2_$__cuda_sm10x_tcgen05_guardrail_trap_unallocated_columns_being_dealloced,@function
        .size           $__internal_2_$__cuda_sm10x_tcgen05_guardrail_trap_unallocated_columns_being_dealloced,(.L_x_155 - $__internal_2_$__cuda_sm10x_tcgen05_guardrail_trap_unallocated_columns_being_dealloced)
$__internal_2_$__cuda_sm10x_tcgen05_guardrail_trap_unallocated_columns_being_dealloced:
[----:B------:R-:W-:Y:S05]  /*7eb0*/  BPT.TRAP 0x1 ;  /* 0x000000040000795c */ /* 0x000fea0000300000 */
[----:B------:R-:W-:-:S04]  /*7ec0*/  HFMA2 R3, -RZ, RZ, 0, 0 ;  /* 0x00000000ff037431 */ /* 0x000fc800000001ff */
[----:B------:R-:W-:Y:S05]  /*7ed0*/  RET.REL.NODEC R2 `(_ZN7cutlass13device_kernelINS_4gemm6kernel13GemmUniversalIN4cute5tupleIJiiiiEEENS1_10collective13CollectiveMmaINS1_35MainloopSm100TmaUmmaWarpSpecializedILi3ELi2ELi4ENS5_IJNS4_1CILi1EEESB_SB_EEEEENS5_IJNSA_ILi64EEESE_NSA_ILi128EEEEEEfNS5_IJlSB_lEEEfSH_NS4_8TiledMMAINS4_8MMA_AtomIJNS4_17SM100_MMA_TF32_SSINS_10tfloat32_tESL_fLi64ELi64ELNS4_4UMMA5MajorE0ELSN_0ELNSM_7ScaleInE0ELSO_0EEEEEENS4_6LayoutISC_NS5_IJNSA_ILi0EEESS_SS_EEEEENS5_IJNS4_10UnderscoreESV_SV_EEEEENS4_13SM90_TMA_LOADENS4_14ComposedLayoutINS4_7SwizzleILi3ELi4ELi3EEENS4_18smem_ptr_flag_bitsILi32EEENSR_INS5_IJNSA_ILi8EEENSA_ILi32EEEEEENS5_IJS15_SB_EEEEEEEvNS4_8identityESY_S19_vS1A_EENS_8epilogue10collective18CollectiveEpilogueINS1C_23Sm100TmaWarpSpecializedILi3ELi2ELi16ELb1ELb0EEEJSG_NS5_IJNSR_ISE_SB_EENSR_IS15_SB_EEEEEfSH_fSH_NS1C_6fusion15FusionCallbacksIS1G_NS1K_17LinearCombinationIffffLNS_15FloatRoundStyleE2EEESG_S1J_JEEENS4_5SM1004TMEM4LOAD26SM100_TMEM_LOAD_16dp128b8xESY_S19_NS4_17SM75_U32x4_LDSM_NENS4_14SM90_TMA_STOREES19_NS4_17SM90_U32x4_STSM_NENS4_39AutoVectorizingCopyWithAssumedAlignmentILi128EEEEEEvvEEEEvNT_6ParamsE) ;  /* 0xffffff8002487950 */ /* 0x000fea0003c3ffff */
.L_x_154:
[----:B------:R-:W-:-:S00]  /*7ee0*/  BRA `(.L_x_154) ;  /* 0xfffffffc00fc7947 */ /* 0x000fc0000383ffff */
[----:B------:R-:W-:-:S00]  /*7ef0*/  NOP ;  /* 0x0000000000007918 */ /* 0x000fc00000000000 */
        /* <DEDUP_REMOVED lines=8> */
.L_x_155:


//--------------------- .nv.global.init           --------------------------
	.section	.nv.global.init,"aw",@progbits
.nv.global.init:
	.type		$str$27,@object
	.size		$str$27,($str$28 - $str$27)
$str$27:
        /*0000*/ 	.byte	0x28, 0x61, 0x64, 0x64, 0x72, 0x65, 0x73, 0x73, 0x20, 0x26, 0x20, 0x6d, 0x61, 0x73, 0x6b, 0x29
        /*0010*/ 	.byte	0x20, 0x3d, 0x3d, 0x20, 0x30, 0x00
	.type		$str$28,@object
	.size		$str$28,($str$26 - $str$28)
$str$28:
        /*0016*/ 	.byte	0x2f, 0x74, 0x6d, 0x70, 0x2f, 0x63, 0x75, 0x74, 0x6c, 0x61, 0x73, 0x73, 0x5f, 0x73, 0x77, 0x65
        /*0026*/ 	.byte	0x65, 0x70, 0x5f, 0x73, 0x72, 0x63, 0x2f, 0x69, 0x6e, 0x63, 0x6c, 0x75, 0x64, 0x65, 0x2f, 0x63
        /*0036*/ 	.byte	0x75, 0x74, 0x65, 0x2f, 0x70, 0x6f, 0x69, 0x6e, 0x74, 0x65, 0x72, 0x5f, 0x66, 0x6c, 0x61, 0x67
        /*0046*/ 	.byte	0x67, 0x65, 0x64, 0x2e, 0x68, 0x70, 0x70, 0x00
	.type		$str$26,@object
	.size		$str$26,($str$25 - $str$26)
$str$26:
        /*004e*/ 	.byte	0x2f, 0x74, 0x6d, 0x70, 0x2f, 0x63, 0x75, 0x74, 0x6c, 0x61, 0x73, 0x73, 0x5f, 0x73, 0x77, 0x65
        /*005e*/ 	.byte	0x65, 0x70, 0x5f, 0x73, 0x72, 0x63, 0x2f, 0x69, 0x6e, 0x63, 0x6c, 0x75, 0x64, 0x65, 0x2f, 0x63
        /*006e*/ 	.byte	0x75, 0x74, 0x65, 0x2f, 0x61, 0x74, 0x6f, 0x6d, 0x2f, 0x63, 0x6f, 0x70, 0x79, 0x5f, 0x74, 0x72
        /*007e*/ 	.byte	0x61, 0x69, 0x74, 0x73, 0x5f, 0x73, 0x6d, 0x31, 0x30, 0x30, 0x2e, 0x68, 0x70, 0x70, 0x00
	.type		$str$25,@object
	.size		$str$25,(__unnamed_1 - $str$25)
$str$25:
        /*008d*/ 	.byte	0x28, 0x28, 0x75, 0x69, 0x6e, 0x74, 0x33, 0x32, 0x5f, 0x74, 0x28, 0x74, 0x68, 0x72, 0x65, 0x61
        /*009d*/ 	.byte	0x64, 0x49, 0x64, 0x78, 0x2e, 0x78, 0x29, 0x20, 0x2f, 0x20, 0x33, 0x32, 0x29, 0x20, 0x25, 0x20
        /*00ad*/ 	.byte	0x34, 0x29, 0x20, 0x3d, 0x3d, 0x20, 0x28, 0x28, 0x28, 0x74, 0x6d, 0x65, 0x6d, 0x5f, 0x61, 0x64
        /*00bd*/ 	.byte	0x64, 0x72, 0x20, 0x3e, 0x3e, 0x20, 0x31, 0x36, 0x29, 0x20, 0x2f, 0x20, 0x33, 0x32, 0x29, 0x20
        /*00cd*/ 	.byte	0x25, 0x20, 0x34, 0x29, 0x00
	.type		__unnamed_1,@object
	.size		__unnamed_1,(__unnamed_2 - __unnamed_1)
__unnamed_1:
        /*00d2*/ 	.byte	0x61, 0x75, 0x74, 0x6f, 0x20, 0x63, 0x75, 0x74, 0x65, 0x3a, 0x3a, 0x61, 0x73, 0x5f, 0x70, 0x6f
        /* <DEDUP_REMOVED lines=23> */
        /*0252*/ 	.byte	0x3c, 0x32, 0x30, 0x34, 0x38, 0x3e, 0x3e, 0x3e, 0x3e, 0x5d, 0x00
	.type		__unnamed_2,@object
	.size		__unnamed_2,(.L_2 - __unnamed_2)
__unnamed_2:
        /* <DEDUP_REMOVED lines=45> */
        /*052d*/ 	.byte	0x3e, 0x3e, 0x3e, 0x5d, 0x00
.L_2:


//--------------------- .nv.shared._ZN7cutlass13device_kernelINS_4gemm6kernel13GemmUniversalIN4cute5tupleIJiiiiEEENS1_10collective13CollectiveMmaINS1_35MainloopSm100TmaUmmaWarpSpecializedILi3ELi2ELi4ENS5_IJNS4_1CILi1EEESB_SB_EEEEENS5_IJNSA_ILi64EEESE_NSA_ILi128EEEEEEfNS5_IJlSB_lEEEfSH_NS4_8TiledMMAINS4_8MMA_AtomIJNS4_17SM100_MMA_TF32_SSINS_10tfloat32_tESL_fLi64ELi64ELNS4_4UMMA5MajorE0ELSN_0ELNSM_7ScaleInE0ELSO_0EEEEEENS4_6LayoutISC_NS5_IJNSA_ILi0EEESS_SS_EEEEENS5_IJNS4_10UnderscoreESV_SV_EEEEENS4_13SM90_TMA_LOADENS4_14ComposedLayoutINS4_7SwizzleILi3ELi4ELi3EEENS4_18smem_ptr_flag_bitsILi32EEENSR_INS5_IJNSA_ILi8EEENSA_ILi32EEEEEENS5_IJS15_SB_EEEEEEEvNS4_8identityESY_S19_vS1A_EENS_8epilogue10collective18CollectiveEpilogueINS1C_23Sm100TmaWarpSpecializedILi3ELi2ELi16ELb1ELb0EEEJSG_NS5_IJNSR_ISE_SB_EENSR_IS15_SB_EEEEEfSH_fSH_NS1C_6fusion15FusionCallbacksIS1G_NS1K_17LinearCombinationIffffLNS_15FloatRoundStyleE2EEESG_S1J_JEEENS4_5SM1004TMEM4LOAD26SM100_TMEM_LOAD_16dp128b8xESY_S19_NS4_17SM75_U32x4_LDSM_NENS4_14SM90_TMA_STOREES19_NS4_17SM90_U32x4_STSM_NENS4_39AutoVectorizingCopyWithAssumedAlignmentILi128EEEEEEvvEEEEvNT_6ParamsE --------------------------
	.section	.nv.shared._ZN7cutlass13device_kernelINS_4gemm6kernel13GemmUniversalIN4cute5tupleIJiiiiEEENS1_10collective13CollectiveMmaINS1_35MainloopSm100TmaUmmaWarpSpecializedILi3ELi2ELi4ENS5_IJNS4_1CILi1EEESB_SB_EEEEENS5_IJNSA_ILi64EEESE_NSA_ILi128EEEEEEfNS5_IJlSB_lEEEfSH_NS4_8TiledMMAINS4_8MMA_AtomIJNS4_17SM100_MMA_TF32_SSINS_10tfloat32_tESL_fLi64ELi64ELNS4_4UMMA5MajorE0ELSN_0ELNSM_7ScaleInE0ELSO_0EEEEEENS4_6LayoutISC_NS5_IJNSA_ILi0EEESS_SS_EEEEENS5_IJNS4_10UnderscoreESV_SV_EEEEENS4_13SM90_TMA_LOADENS4_14ComposedLayoutINS4_7SwizzleILi3ELi4ELi3EEENS4_18smem_ptr_flag_bitsILi32EEENSR_INS5_IJNSA_ILi8EEENSA_ILi32EEEEEENS5_IJS15_SB_EEEEEEEvNS4_8identityESY_S19_vS1A_EENS_8epilogue10collective18CollectiveEpilogueINS1C_23Sm100TmaWarpSpecializedILi3ELi2ELi16ELb1ELb0EEEJSG_NS5_IJNSR_ISE_SB_EENSR_IS15_SB_EEEEEfSH_fSH_NS1C_6fusion15FusionCallbacksIS1G_NS1K_17LinearCombinationIffffLNS_15FloatRoundStyleE2EEESG_S1J_JEEENS4_5SM1004TMEM4LOAD26SM100_TMEM_LOAD_16dp128b8xESY_S19_NS4_17SM75_U32x4_LDSM_NENS4_14SM90_TMA_STOREES19_NS4_17SM90_U32x4_STSM_NENS4_39AutoVectorizingCopyWithAssumedAlignmentILi128EEEEEEvvEEEEvNT_6ParamsE,"aw",@nobits
	.sectionflags	@""
	.align	16
	.zero		1024


//--------------------- .nv.shared.reserved.0     --------------------------
	.section	.nv.shared.reserved.0,"aw",@nobits
	.weak		__nv_reservedSMEM_offset_0_alias
	.size		__nv_reservedSMEM_offset_0_alias, 0, 64
	.other		__nv_reservedSMEM_offset_0_alias,@"STO_CUDA_RESERVED_SHARED STV_DEFAULT"
__nv_reservedSMEM_offset_0_alias:
	.zero		0
.nv.shared.reserved.0:
	.zero		64
	.weak		__nv_reservedSMEM_tcgen05_partition
	.type		__nv_reservedSMEM_tcgen05_partition,@object
	.size		__nv_reservedSMEM_tcgen05_partition,(.L_0 - __nv_reservedSMEM_tcgen05_partition)
__nv_reservedSMEM_tcgen05_partition:
	.zero		32
.L_0:


//--------------------- .nv.global                --------------------------
	.section	.nv.global,"aw",@nobits
.nv.global:
	.type		_ZN40_INTERNAL_30b5df2b_4_k_cu_4de0c7b6_267654cute1_E,@object
	.size		_ZN40_INTERNAL_30b5df2b_4_k_cu_4de0c7b6_267654cute1_E,(_ZN40_INTERNAL_30b5df2b_4_k_cu_4de0c7b6_267654cuda3std3__45__cpo6cbeginE - _ZN40_INTERNAL_30b5df2b_4_k_cu_4de0c7b6_267654cute1_E)
_ZN40_INTERNAL_30b5df2b_4_k_cu_4de0c7b6_267654cute1_E:
	.zero		1
	.type		_ZN40_INTERNAL_30b5df2b_4_k_cu_4de0c7b6_267654cuda3std3__45__cpo6cbeginE,@object
	.size		_ZN40_INTERNAL_30b5df2b_4_k_cu_4de0c7b6_267654cuda3std3__45__cpo6cbeginE,(_ZN40_INTERNAL_30b5df2b_4_k_cu_4de0c7b6_267654cuda3std3__48in_placeE - _ZN40_INTERNAL_30b5df2b_4_k_cu_4de0c7b6_267654cuda3std3__45__cpo6cbeginE)
_ZN40_INTERNAL_30b5df2b_4_k_cu_4de0c7b6_267654cuda3std3__45__cpo6cbeginE:
	.zero		1
	.type		_ZN40_INTERNAL_30b5df2b_4_k_cu_4de0c7b6_267654cuda3std3__48in_placeE,@object
	.size		_ZN40_INTERNAL_30b5df2b_4_k_cu_4de0c7b6_267654cuda3std3__48in_placeE,(_ZN40_INTERNAL_30b5df2b_4_k_cu_4de0c7b6_267654cuda3std6ranges3__45__cpo9iter_moveE - _ZN40_INTERNAL_30b5df2b_4_k_cu_4de0c7b6_267654cuda3std3__48in_placeE)
_ZN40_INTERNAL_30b5df2b_4_k_cu_4de0c7b6_267654cuda3std3__48in_placeE:
	.zero		1
	.type		_ZN40_INTERNAL_30b5df2b_4_k_cu_4de0c7b6_267654cuda3std6ranges3__45__cpo9iter_moveE,@object
	.size		_ZN40_INTERNAL_30b5df2b_4_k_cu_4de0c7b6_267654cuda3std6ranges3__45__cpo9iter_moveE,(_ZN40_INTERNAL_30b5df2b_4_k_cu_4de0c7b6_267654cuda3std3__45__cpo5beginE - _ZN40_INTERNAL_30b5df2b_4_k_cu_4de0c7b6_267654cuda3std6ranges3__45__cpo9iter_moveE)
_ZN40_INTERNAL_30b5df2b_4_k_cu_4de0c7b6_267654cuda3std6ranges3__45__cpo9iter_moveE:
	.zero		1
	.type		_ZN40_INTERNAL_30b5df2b_4_k_cu_4de0c7b6_267654cuda3std3__45__cpo5beginE,@object
	.size		_ZN40_INTERNAL_30b5df2b_4_k_cu_4de0c7b6_267654cuda3std3__45__cpo5beginE,(_ZN40_INTERNAL_30b5df2b_4_k_cu_4de0c7b6_267654cuda3std3__442_GLOBAL__N__30b5df2b_4_k_cu_4de0c7b6_267656ignoreE - _ZN40_INTERNAL_30b5df2b_4_k_cu_4de0c7b6_267654cuda3std3__45__cpo5beginE)
_ZN40_INTERNAL_30b5df2b_4_k_cu_4de0c7b6_267654cuda3std3__45__cpo5beginE:
	.zero		1
	.type		_ZN40_INTERNAL_30b5df2b_4_k_cu_4de0c7b6_267654cuda3std3__442_GLOBAL__N__30b5df2b_4_k_cu_4de0c7b6_267656ignoreE,@object
	.size		_ZN40_INTERNAL_30b5df2b_4_k_cu_4de0c7b6_267654cuda3std3__442_GLOBAL__N__30b5df2b_4_k_cu_4de0c7b6_267656ignoreE,(_ZN40_INTERNAL_30b5df2b_4_k_cu_4de0c7b6_267654cute7productE - _ZN40_INTERNAL_30b5df2b_4_k_cu_4de0c7b6_267654cuda3std3__442_GLOBAL__N__30b5df2b_4_k_cu_4de0c7b6_267656ignoreE)
_ZN40_INTERNAL_30b5df2b_4_k_cu_4de0c7b6_267654cuda3std3__442_GLOBAL__N__30b5df2b_4_k_cu_4de0c7b6_267656ignoreE:
	.zero		1
	.type		_ZN40_INTERNAL_30b5df2b_4_k_cu_4de0c7b6_267654cute7productE,@object
	.size		_ZN40_INTERNAL_30b5df2b_4_k_cu_4de0c7b6_267654cute7productE,(_ZN40_INTERNAL_30b5df2b_4_k_cu_4de0c7b6_267654cuda3std3__45__cpo3endE - _ZN40_INTERNAL_30b5df2b_4_k_cu_4de0c7b6_267654cute7productE)
_ZN40_INTERNAL_30b5df2b_4_k_cu_4de0c7b6_267654cute7productE:
	.zero		1
	.type		_ZN40_INTERNAL_30b5df2b_4_k_cu_4de0c7b6_267654cuda3std3__45__cpo3endE,@object
	.size		_ZN40_INTERNAL_30b5df2b_4_k_cu_4de0c7b6_267654cuda3std3__45__cpo3endE,(_ZN40_INTERNAL_30b5df2b_4_k_cu_4de0c7b6_267654cuda3std3__419piecewise_constructE - _ZN40_INTERNAL_30b5df2b_4_k_cu_4de0c7b6_267654cuda3std3__45__cpo3endE)
_ZN40_INTERNAL_30b5df2b_4_k_cu_4de0c7b6_267654cuda3std3__45__cpo3endE:
	.zero		1
	.type		_ZN40_INTERNAL_30b5df2b_4_k_cu_4de0c7b6_267654cuda3std3__419piecewise_constructE,@object
	.size		_ZN40_INTERNAL_30b5df2b_4_k_cu_4de0c7b6_267654cuda3std3__419piecewise_constructE,(_ZN40_INTERNAL_30b5df2b_4_k_cu_4de0c7b6_267654cuda3std3__45__cpo4cendE - _ZN40_INTERNAL_30b5df2b_4_k_cu_4de0c7b6_267654cuda3std3__419piecewise_constructE)
_ZN40_INTERNAL_30b5df2b_4_k_cu_4de0c7b6_267654cuda3std3__419piecewise_constructE:
	.zero		1
	.type		_ZN40_INTERNAL_30b5df2b_4_k_cu_4de0c7b6_267654cuda3std3__45__cpo4cendE,@object
	.size		_ZN40_INTERNAL_30b5df2b_4_k_cu_4de0c7b6_267654cuda3std3__45__cpo4cendE,(_ZN40_INTERNAL_30b5df2b_4_k_cu_4de0c7b6_267654cuda3std6ranges3__45__cpo4swapE - _ZN40_INTERNAL_30b5df2b_4_k_cu_4de0c7b6_267654cuda3std3__45__cpo4cendE)
_ZN40_INTERNAL_30b5df2b_4_k_cu_4de0c7b6_267654cuda3std3__45__cpo4cendE:
	.zero		1
	.type		_ZN40_INTERNAL_30b5df2b_4_k_cu_4de0c7b6_267654cuda3std6ranges3__45__cpo4swapE,@object
	.size		_ZN40_INTERNAL_30b5df2b_4_k_cu_4de0c7b6_267654cuda3std6ranges3__45__cpo4swapE,(.L_10 - _ZN40_INTERNAL_30b5df2b_4_k_cu_4de0c7b6_267654cuda3std6ranges3__45__cpo4swapE)
_ZN40_INTERNAL_30b5df2b_4_k_cu_4de0c7b6_267654cuda3std6ranges3__45__cpo4swapE:
	.zero		1
.L_10:


//--------------------- .nv.constant0._ZN7cutlass13device_kernelINS_4gemm6kernel13GemmUniversalIN4cute5tupleIJiiiiEEENS1_10collective13CollectiveMmaINS1_35MainloopSm100TmaUmmaWarpSpecializedILi3ELi2ELi4ENS5_IJNS4_1CILi1EEESB_SB_EEEEENS5_IJNSA_ILi64EEESE_NSA_ILi128EEEEEEfNS5_IJlSB_lEEEfSH_NS4_8TiledMMAINS4_8MMA_AtomIJNS4_17SM100_MMA_TF32_SSINS_10tfloat32_tESL_fLi64ELi64ELNS4_4UMMA5MajorE0ELSN_0ELNSM_7ScaleInE0ELSO_0EEEEEENS4_6LayoutISC_NS5_IJNSA_ILi0EEESS_SS_EEEEENS5_IJNS4_10UnderscoreESV_SV_EEEEENS4_13SM90_TMA_LOADENS4_14ComposedLayoutINS4_7SwizzleILi3ELi4ELi3EEENS4_18smem_ptr_flag_bitsILi32EEENSR_INS5_IJNSA_ILi8EEENSA_ILi32EEEEEENS5_IJS15_SB_EEEEEEEvNS4_8identityESY_S19_vS1A_EENS_8epilogue10collective18CollectiveEpilogueINS1C_23Sm100TmaWarpSpecializedILi3ELi2ELi16ELb1ELb0EEEJSG_NS5_IJNSR_ISE_SB_EENSR_IS15_SB_EEEEEfSH_fSH_NS1C_6fusion15FusionCallbacksIS1G_NS1K_17LinearCombinationIffffLNS_15FloatRoundStyleE2EEESG_S1J_JEEENS4_5SM1004TMEM4LOAD26SM100_TMEM_LOAD_16dp128b8xESY_S19_NS4_17SM75_U32x4_LDSM_NENS4_14SM90_TMA_STOREES19_NS4_17SM90_U32x4_STSM_NENS4_39AutoVectorizingCopyWithAssumedAlignmentILi128EEEEEEvvEEEEvNT_6ParamsE --------------------------
	.section	.nv.constant0._ZN7cutlass13device_kernelINS_4gemm6kernel13GemmUniversalIN4cute5tupleIJiiiiEEENS1_10collective13CollectiveMmaINS1_35MainloopSm100TmaUmmaWarpSpecializedILi3ELi2ELi4ENS5_IJNS4_1CILi1EEESB_SB_EEEEENS5_IJNSA_ILi64EEESE_NSA_ILi128EEEEEEfNS5_IJlSB_lEEEfSH_NS4_8TiledMMAINS4_8MMA_AtomIJNS4_17SM100_MMA_TF32_SSINS_10tfloat32_tESL_fLi64ELi64ELNS4_4UMMA5MajorE0ELSN_0ELNSM_7ScaleInE0ELSO_0EEEEEENS4_6LayoutISC_NS5_IJNSA_ILi0EEESS_SS_EEEEENS5_IJNS4_10UnderscoreESV_SV_EEEEENS4_13SM90_TMA_LOADENS4_14ComposedLayoutINS4_7SwizzleILi3ELi4ELi3EEENS4_18smem_ptr_flag_bitsILi32EEENSR_INS5_IJNSA_ILi8EEENSA_ILi32EEEEEENS5_IJS15_SB_EEEEEEEvNS4_8identityESY_S19_vS1A_EENS_8epilogue10collective18CollectiveEpilogueINS1C_23Sm100TmaWarpSpecializedILi3ELi2ELi16ELb1ELb0EEEJSG_NS5_IJNSR_ISE_SB_EENSR_IS15_SB_EEEEEfSH_fSH_NS1C_6fusion15FusionCallbacksIS1G_NS1K_17LinearCombinationIffffLNS_15FloatRoundStyleE2EEESG_S1J_JEEENS4_5SM1004TMEM4LOAD26SM100_TMEM_LOAD_16dp128b8xESY_S19_NS4_17SM75_U32x4_LDSM_NENS4_14SM90_TMA_STOREES19_NS4_17SM90_U32x4_STSM_NENS4_39AutoVectorizingCopyWithAssumedAlignmentILi128EEEEEEvvEEEEvNT_6ParamsE,"a",@progbits
	.sectionflags	@""
	.align	4
.nv.constant0._ZN7cutlass13device_kernelINS_4gemm6kernel13GemmUniversalIN4cute5tupleIJiiiiEEENS1_10collective13CollectiveMmaINS1_35MainloopSm100TmaUmmaWarpSpecializedILi3ELi2ELi4ENS5_IJNS4_1CILi1EEESB_SB_EEEEENS5_IJNSA_ILi64EEESE_NSA_ILi128EEEEEEfNS5_IJlSB_lEEEfSH_NS4_8TiledMMAINS4_8MMA_AtomIJNS4_17SM100_MMA_TF32_SSINS_10tfloat32_tESL_fLi64ELi64ELNS4_4UMMA5MajorE0ELSN_0ELNSM_7ScaleInE0ELSO_0EEEEEENS4_6LayoutISC_NS5_IJNSA_ILi0EEESS_SS_EEEEENS5_IJNS4_10UnderscoreESV_SV_EEEEENS4_13SM90_TMA_LOADENS4_14ComposedLayoutINS4_7SwizzleILi3ELi4ELi3EEENS4_18smem_ptr_flag_bitsILi32EEENSR_INS5_IJNSA_ILi8EEENSA_ILi32EEEEEENS5_IJS15_SB_EEEEEEEvNS4_8identityESY_S19_vS1A_EENS_8epilogue10collective18CollectiveEpilogueINS1C_23Sm100TmaWarpSpecializedILi3ELi2ELi16ELb1ELb0EEEJSG_NS5_IJNSR_ISE_SB_EENSR_IS15_SB_EEEEEfSH_fSH_NS1C_6fusion15FusionCallbacksIS1G_NS1K_17LinearCombinationIffffLNS_15FloatRoundStyleE2EEESG_S1J_JEEENS4_5SM1004TMEM4LOAD26SM100_TMEM_LOAD_16dp128b8xESY_S19_NS4_17SM75_U32x4_LDSM_NENS4_14SM90_TMA_STOREES19_NS4_17SM90_U32x4_STSM_NENS4_39AutoVectorizingCopyWithAssumedAlignmentILi128EEEEEEvvEEEEvNT_6ParamsE:
	.zero		2944


//--------------------- SYMBOLS --------------------------

	.type		.nv.reservedSmem.offset0,@object
	.size		.nv.reservedSmem.offset0,0x4
	.type		.nv.reservedSmem.cap,@object
	.size		.nv.reservedSmem.cap,0x4
	.type		__assertfail,@function
